	.target	sm_90a

	.elftype	@"ET_EXEC"


//--------------------- .note.nv.tkinfo           --------------------------
	.section	.note.nv.tkinfo,"",@"SHT_NOTE"
	.sectionflags	@"SHF_NOTE_NV_TKINFO"
	.tkinfo
        /*0018*/ 	.word	0x00000002
        /*0030*/ 	.string	""
        /*0030*/ 	.string	"ptxas"
        /*0030*/ 	.string	"Cuda compilation tools, release 13.0, V13.0.88"
        /*0030*/ 	.string	"Build cuda_13.0.r13.0/compiler.36424714_0"
        /*0030*/ 	.string	"-arch sm_90a -m 64 "



//--------------------- .note.nv.cuinfo           --------------------------
	.section	.note.nv.cuinfo,"",@"SHT_NOTE"
	.sectionflags	@"SHF_NOTE_NV_CUINFO"
        /*0018*/ 	.short	0x0002
        /*001a*/ 	.short	0x005a
        /*001c*/ 	.short	0x0082
	.zero		2


//--------------------- .nv.info                  --------------------------
	.section	.nv.info,"",@"SHT_CUDA_INFO"
	.align	4


	//----- nvinfo : EIATTR_REGCOUNT
	.align		4
        /*0000*/ 	.byte	0x04, 0x2f
        /*0002*/ 	.short	(.L_15 - .L_14)
	.align		4
.L_14:
        /*0004*/ 	.word	index@(_ZN7cutlass13device_kernelINS_4gemm6kernel13GemmUniversalIN4cute5tupleIJiiiiEEENS1_10collective13CollectiveMmaINS1_34MainloopSm90TmaGmmaWarpSpecializedILi5ENS5_IJNS4_1CILi1EEENSA_ILi2EEESB_EEENS1_35KernelTmaWarpSpecializedCooperativeEEENS5_IJNSA_ILi256EEESG_NSA_ILi64EEEEEENS_10bfloat16_tENS5_IJlSB_lEEESJ_SK_NS4_8TiledMMAINS4_8MMA_AtomIJNS4_4SM904GMMA28MMA_64x256x16_F32BF16BF16_SSILNSO_5MajorE0ELSQ_0ELNSO_7ScaleInE1ELSR_1EEEEEENS4_6LayoutINS5_IJSC_SB_SB_EEENS5_IJSB_NSA_ILi0EEESW_EEEEENS5_IJNS4_10UnderscoreESZ_SZ_EEEEENS4_23SM90_TMA_LOAD_MULTICASTENS4_14ComposedLayoutINS4_7SwizzleILi3ELi4ELi3EEENS4_18smem_ptr_flag_bitsILi16EEENSU_INS5_IJNSA_ILi8EEESH_EEENS5_IJSH_SB_EEEEEEEvNS4_8identityENS4_13SM90_TMA_LOADES1C_vS1D_EENS_8epilogue10collective6detail29Sm90TmaWarpSpecializedAdapterINS1H_15DefaultEpilogueISJ_SK_SK_NS1G_6thread17LinearCombinationISJ_Li1EffLNS1L_9ScaleType4KindE0ELNS_15FloatRoundStyleE2ESJ_EENS1_15EpilogueDefaultEEEEEvvEEEEvNT_6ParamsE)
        /*0008*/ 	.word	0x000000a8


	//----- nvinfo : EIATTR_FRAME_SIZE
	.align		4
.L_15:
        /*000c*/ 	.byte	0x04, 0x11
        /*000e*/ 	.short	(.L_17 - .L_16)
	.align		4
.L_16:
        /*0010*/ 	.word	index@(_ZN7cutlass13device_kernelINS_4gemm6kernel13GemmUniversalIN4cute5tupleIJiiiiEEENS1_10collective13CollectiveMmaINS1_34MainloopSm90TmaGmmaWarpSpecializedILi5ENS5_IJNS4_1CILi1EEENSA_ILi2EEESB_EEENS1_35KernelTmaWarpSpecializedCooperativeEEENS5_IJNSA_ILi256EEESG_NSA_ILi64EEEEEENS_10bfloat16_tENS5_IJlSB_lEEESJ_SK_NS4_8TiledMMAINS4_8MMA_AtomIJNS4_4SM904GMMA28MMA_64x256x16_F32BF16BF16_SSILNSO_5MajorE0ELSQ_0ELNSO_7ScaleInE1ELSR_1EEEEEENS4_6LayoutINS5_IJSC_SB_SB_EEENS5_IJSB_NSA_ILi0EEESW_EEEEENS5_IJNS4_10UnderscoreESZ_SZ_EEEEENS4_23SM90_TMA_LOAD_MULTICASTENS4_14ComposedLayoutINS4_7SwizzleILi3ELi4ELi3EEENS4_18smem_ptr_flag_bitsILi16EEENSU_INS5_IJNSA_ILi8EEESH_EEENS5_IJSH_SB_EEEEEEEvNS4_8identityENS4_13SM90_TMA_LOADES1C_vS1D_EENS_8epilogue10collective6detail29Sm90TmaWarpSpecializedAdapterINS1H_15DefaultEpilogueISJ_SK_SK_NS1G_6thread17LinearCombinationISJ_Li1EffLNS1L_9ScaleType4KindE0ELNS_15FloatRoundStyleE2ESJ_EENS1_15EpilogueDefaultEEEEEvvEEEEvNT_6ParamsE)
        /*0014*/ 	.word	0x00000788


	//----- nvinfo : EIATTR_MIN_STACK_SIZE
	.align		4
.L_17:
        /*0018*/ 	.byte	0x04, 0x12
        /*001a*/ 	.short	(.L_19 - .L_18)
	.align		4
.L_18:
        /*001c*/ 	.word	index@(_ZN7cutlass13device_kernelINS_4gemm6kernel13GemmUniversalIN4cute5tupleIJiiiiEEENS1_10collective13CollectiveMmaINS1_34MainloopSm90TmaGmmaWarpSpecializedILi5ENS5_IJNS4_1CILi1EEENSA_ILi2EEESB_EEENS1_35KernelTmaWarpSpecializedCooperativeEEENS5_IJNSA_ILi256EEESG_NSA_ILi64EEEEEENS_10bfloat16_tENS5_IJlSB_lEEESJ_SK_NS4_8TiledMMAINS4_8MMA_AtomIJNS4_4SM904GMMA28MMA_64x256x16_F32BF16BF16_SSILNSO_5MajorE0ELSQ_0ELNSO_7ScaleInE1ELSR_1EEEEEENS4_6LayoutINS5_IJSC_SB_SB_EEENS5_IJSB_NSA_ILi0EEESW_EEEEENS5_IJNS4_10UnderscoreESZ_SZ_EEEEENS4_23SM90_TMA_LOAD_MULTICASTENS4_14ComposedLayoutINS4_7SwizzleILi3ELi4ELi3EEENS4_18smem_ptr_flag_bitsILi16EEENSU_INS5_IJNSA_ILi8EEESH_EEENS5_IJSH_SB_EEEEEEEvNS4_8identityENS4_13SM90_TMA_LOADES1C_vS1D_EENS_8epilogue10collective6detail29Sm90TmaWarpSpecializedAdapterINS1H_15DefaultEpilogueISJ_SK_SK_NS1G_6thread17LinearCombinationISJ_Li1EffLNS1L_9ScaleType4KindE0ELNS_15FloatRoundStyleE2ESJ_EENS1_15EpilogueDefaultEEEEEvvEEEEvNT_6ParamsE)
        /*0020*/ 	.word	0x00000788
.L_19:


//--------------------- .nv.compat                --------------------------
	.section	.nv.compat,"",@"SHT_CUDA_COMPAT_INFO"
	.align	4
        /*0000*/ 	.byte	0x02, 0x09, 0x01, 0x00, 0x02, 0x02, 0x04, 0x00, 0x02, 0x05, 0x05, 0x00, 0x03, 0x07, 0x01, 0x01
        /*0010*/ 	.byte	0x02, 0x03, 0x01, 0x00, 0x02, 0x06, 0x01, 0x00, 0x04, 0x0b, 0x08, 0x00, 0x00, 0x00, 0x00, 0x00
        /*0020*/ 	.byte	0x00, 0x00, 0x00, 0x00


//--------------------- .nv.info._ZN7cutlass13device_kernelINS_4gemm6kernel13GemmUniversalIN4cute5tupleIJiiiiEEENS1_10collective13CollectiveMmaINS1_34MainloopSm90TmaGmmaWarpSpecializedILi5ENS5_IJNS4_1CILi1EEENSA_ILi2EEESB_EEENS1_35KernelTmaWarpSpecializedCooperativeEEENS5_IJNSA_ILi256EEESG_NSA_ILi64EEEEEENS_10bfloat16_tENS5_IJlSB_lEEESJ_SK_NS4_8TiledMMAINS4_8MMA_AtomIJNS4_4SM904GMMA28MMA_64x256x16_F32BF16BF16_SSILNSO_5MajorE0ELSQ_0ELNSO_7ScaleInE1ELSR_1EEEEEENS4_6LayoutINS5_IJSC_SB_SB_EEENS5_IJSB_NSA_ILi0EEESW_EEEEENS5_IJNS4_10UnderscoreESZ_SZ_EEEEENS4_23SM90_TMA_LOAD_MULTICASTENS4_14ComposedLayoutINS4_7SwizzleILi3ELi4ELi3EEENS4_18smem_ptr_flag_bitsILi16EEENSU_INS5_IJNSA_ILi8EEESH_EEENS5_IJSH_SB_EEEEEEEvNS4_8identityENS4_13SM90_TMA_LOADES1C_vS1D_EENS_8epilogue10collective6detail29Sm90TmaWarpSpecializedAdapterINS1H_15DefaultEpilogueISJ_SK_SK_NS1G_6thread17LinearCombinationISJ_Li1EffLNS1L_9ScaleType4KindE0ELNS_15FloatRoundStyleE2ESJ_EENS1_15EpilogueDefaultEEEEEvvEEEEvNT_6ParamsE --------------------------
	.section	.nv.info._ZN7cutlass13device_kernelINS_4gemm6kernel13GemmUniversalIN4cute5tupleIJiiiiEEENS1_10collective13CollectiveMmaINS1_34MainloopSm90TmaGmmaWarpSpecializedILi5ENS5_IJNS4_1CILi1EEENSA_ILi2EEESB_EEENS1_35KernelTmaWarpSpecializedCooperativeEEENS5_IJNSA_ILi256EEESG_NSA_ILi64EEEEEENS_10bfloat16_tENS5_IJlSB_lEEESJ_SK_NS4_8TiledMMAINS4_8MMA_AtomIJNS4_4SM904GMMA28MMA_64x256x16_F32BF16BF16_SSILNSO_5MajorE0ELSQ_0ELNSO_7ScaleInE1ELSR_1EEEEEENS4_6LayoutINS5_IJSC_SB_SB_EEENS5_IJSB_NSA_ILi0EEESW_EEEEENS5_IJNS4_10UnderscoreESZ_SZ_EEEEENS4_23SM90_TMA_LOAD_MULTICASTENS4_14ComposedLayoutINS4_7SwizzleILi3ELi4ELi3EEENS4_18smem_ptr_flag_bitsILi16EEENSU_INS5_IJNSA_ILi8EEESH_EEENS5_IJSH_SB_EEEEEEEvNS4_8identityENS4_13SM90_TMA_LOADES1C_vS1D_EENS_8epilogue10collective6detail29Sm90TmaWarpSpecializedAdapterINS1H_15DefaultEpilogueISJ_SK_SK_NS1G_6thread17LinearCombinationISJ_Li1EffLNS1L_9ScaleType4KindE0ELNS_15FloatRoundStyleE2ESJ_EENS1_15EpilogueDefaultEEEEEvvEEEEvNT_6ParamsE,"",@"SHT_CUDA_INFO"
	.sectionflags	@""
	.align	4


	//----- nvinfo : EIATTR_CUDA_API_VERSION
	.align		4
        /*0000*/ 	.byte	0x04, 0x37
        /*0002*/ 	.short	(.L_21 - .L_20)
.L_20:
        /*0004*/ 	.word	0x00000082


	//----- nvinfo : EIATTR_KPARAM_INFO
	.align		4
.L_21:
        /*0008*/ 	.byte	0x04, 0x17
        /*000a*/ 	.short	(.L_23 - .L_22)
.L_22:
        /*000c*/ 	.word	0x00000000
        /*0010*/ 	.short	0x0000
        /*0012*/ 	.short	0x0070
        /*0014*/ 	.byte	0x00, 0xf0, 0x01, 0x10


	//----- nvinfo : EIATTR_SPARSE_MMA_MASK
	.align		4
.L_23:
        /*0018*/ 	.byte	0x03, 0x50
        /*001a*/ 	.short	0x0000


	//----- nvinfo : EIATTR_MAXREG_COUNT
	.align		4
        /*001c*/ 	.byte	0x03, 0x1b
        /*001e*/ 	.short	0x00a8


	//----- nvinfo : EIATTR_NUM_BARRIERS
	.align		4
        /*0020*/ 	.byte	0x02, 0x4c
        /*0022*/ 	.byte	0x01
	.zero		1


	//----- nvinfo : EIATTR_EXTERNS
	.align		4
        /*0024*/ 	.byte	0x04, 0x0f
        /*0026*/ 	.short	(.L_25 - .L_24)


	//   ....[0]....
	.align		4
.L_24:
        /*0028*/ 	.word	index@(__assertfail)


	//----- nvinfo : EIATTR_ANNOTATIONS
	.align		4
.L_25:
        /*002c*/ 	.byte	0x04, 0x55
        /*002e*/ 	.short	(.L_27 - .L_26)


	//   ....[0]....
.L_26:
        /*0030*/ 	.word	0x00000001
        /*0034*/ 	.byte	0xb0, 0x09, 0x00, 0x00, 0x01, 0x00, 0x00, 0x00, 0xc0, 0x09, 0x00, 0x00, 0x01, 0x00, 0x00, 0x00
        /* <DEDUP_REMOVED lines=716> */
        /*2d04*/ 	.byte	0xe0, 0xb8, 0x01, 0x00, 0x01, 0x00, 0x00, 0x00, 0x00, 0xb9, 0x01, 0x00


	//----- nvinfo : EIATTR_MERCURY_ISA_VERSION
	.align		4
.L_27:
        /*2d10*/ 	.byte	0x03, 0x5f
        /*2d12*/ 	.short	0x0101


	//----- nvinfo : EIATTR_INT_WARP_WIDE_INSTR_OFFSETS
	.align		4
        /*2d14*/ 	.byte	0x04, 0x31
        /*2d16*/ 	.short	(.L_29 - .L_28)


	//   ....[0]....
.L_28:
        /*2d18*/ 	.word	0x00000570


	//   ....[1]....
        /*2d1c*/ 	.word	0x00000620


	//   ....[2]....
        /*2d20*/ 	.word	0x00000700


	//----- nvinfo : EIATTR_COOP_GROUP_MASK_REGIDS
	.align		4
.L_29:
        /*2d24*/ 	.byte	0x04, 0x29
        /*2d26*/ 	.short	(.L_31 - .L_30)


	//   ....[0]....
.L_30:
        /*2d28*/ 	.word	0xffffffff


	//   ....[1]....
        /*2d2c*/ 	.word	0xffffffff


	//   ....[2]....
        /*2d30*/ 	.word	0xffffffff


	//   ....[3]....
        /*2d34*/ 	.word	0xffffffff


	//   ....[4]....
        /*2d38*/ 	.word	0xffffffff


	//   ....[5]....
        /*2d3c*/ 	.word	0xffffffff


	//----- nvinfo : EIATTR_COOP_GROUP_INSTR_OFFSETS
	.align		4
.L_31:
        /*2d40*/ 	.byte	0x04, 0x28
        /*2d42*/ 	.short	(.L_33 - .L_32)


	//   ....[0]....
.L_32:
        /*2d44*/ 	.word	0x00000070


	//   ....[1]....
        /*2d48*/ 	.word	0x00000080


	//   ....[2]....
        /*2d4c*/ 	.word	0x000001a0


	//   ....[3]....
        /*2d50*/ 	.word	0x000003e0


	//   ....[4]....
        /*2d54*/ 	.word	0x000007f0


	//   ....[5]....
        /*2d58*/ 	.word	0x000013c0


	//----- nvinfo : EIATTR_REG_RECONFIG
	.align		4
.L_33:
        /*2d5c*/ 	.byte	0x01, 0x54
	.zero		2


	//----- nvinfo : EIATTR_SYSCALL_OFFSETS
	.align		4
        /*2d60*/ 	.byte	0x04, 0x46
        /*2d62*/ 	.short	(.L_35 - .L_34)


	//   ....[0]....
.L_34:
        /*2d64*/ 	.word	0x00001570


	//----- nvinfo : EIATTR_MBARRIER_INSTR_OFFSETS
	.align		4
.L_35:
        /*2d68*/ 	.byte	0x04, 0x39
        /*2d6a*/ 	.short	(.L_37 - .L_36)


	//   ....[0]....
.L_36:
        /*2d6c*/ 	.word	0x00000320
        /*2d70*/ 	.word	0x000000ff
        /*2d74*/ 	.word	0x00000000
        /*2d78*/ 	.short	0x0100
        /*2d7a*/ 	.byte	0x08
	.zero		1


	//   ....[1]....
        /*2d7c*/ 	.word	0x00000330
        /*2d80*/ 	.word	0x000000ff
        /*2d84*/ 	.word	0x00000028
        /*2d88*/ 	.short	0x0100
        /*2d8a*/ 	.byte	0x08
	.zero		1


	//   ....[2]....
        /*2d8c*/ 	.word	0x00000340
        /*2d90*/ 	.word	0x000000ff
        /*2d94*/ 	.word	0x00000008
        /*2d98*/ 	.short	0x0100
        /*2d9a*/ 	.byte	0x08
	.zero		1


	//   ....[3]....
        /*2d9c*/ 	.word	0x00000350
        /*2da0*/ 	.word	0x000000ff
        /*2da4*/ 	.word	0x00000030
        /*2da8*/ 	.short	0x0100
        /*2daa*/ 	.byte	0x08
	.zero		1


	//   ....[4]....
        /*2dac*/ 	.word	0x00000360
        /*2db0*/ 	.word	0x000000ff
        /*2db4*/ 	.word	0x00000010
        /*2db8*/ 	.short	0x0100
        /*2dba*/ 	.byte	0x08
	.zero		1


	//   ....[5]....
        /*2dbc*/ 	.word	0x00000370
        /*2dc0*/ 	.word	0x000000ff
        /*2dc4*/ 	.word	0x00000038
        /*2dc8*/ 	.short	0x0100
        /*2dca*/ 	.byte	0x08
	.zero		1


	//   ....[6]....
        /*2dcc*/ 	.word	0x00000380
        /*2dd0*/ 	.word	0x000000ff
        /*2dd4*/ 	.word	0x00000018
        /*2dd8*/ 	.short	0x0100
        /*2dda*/ 	.byte	0x08
	.zero		1


	//   ....[7]....
        /*2ddc*/ 	.word	0x00000390
        /*2de0*/ 	.word	0x000000ff
        /*2de4*/ 	.word	0x00000040
        /*2de8*/ 	.short	0x0100
        /*2dea*/ 	.byte	0x08
	.zero		1


	//   ....[8]....
        /*2dec*/ 	.word	0x000003a0
        /*2df0*/ 	.word	0x000000ff
        /*2df4*/ 	.word	0x00000020
        /*2df8*/ 	.short	0x0100
        /*2dfa*/ 	.byte	0x08
	.zero		1


	//   ....[9]....
        /*2dfc*/ 	.word	0x000003b0
        /*2e00*/ 	.word	0x000000ff
        /*2e04*/ 	.word	0x00000048
        /*2e08*/ 	.short	0x0100
        /*2e0a*/ 	.byte	0x08
	.zero		1


	//   ....[10]....
        /*2e0c*/ 	.word	0x00000770
        /*2e10*/ 	.word	0x000000ff
        /*2e14*/ 	.word	0x00000060
        /*2e18*/ 	.short	0x0100
        /*2e1a*/ 	.byte	0x07
	.zero		1


	//   ....[11]....
        /*2e1c*/ 	.word	0x000007a0
        /*2e20*/ 	.word	0x000000ff
        /*2e24*/ 	.word	0x00000068
        /*2e28*/ 	.short	0x0100
        /*2e2a*/ 	.byte	0x07
	.zero		1


	//   ....[12]....
        /*2e2c*/ 	.word	0x00001650
        /*2e30*/ 	.word	0x00000004
        /*2e34*/ 	.word	0x00000000
        /*2e38*/ 	.short	0x010a
        /*2e3a*/ 	.byte	0x3f
	.zero		1


	//   ....[13]....
        /*2e3c*/ 	.word	0x00001690
        /*2e40*/ 	.word	0x00000004
        /*2e44*/ 	.word	0x00000000
        /*2e48*/ 	.short	0x010a
        /*2e4a*/ 	.byte	0x3f
	.zero		1


	//   ....[14]....
        /*2e4c*/ 	.word	0x00004ce0
        /*2e50*/ 	.word	0x00000004
        /*2e54*/ 	.word	0x00000000
        /*2e58*/ 	.short	0x010a
        /*2e5a*/ 	.byte	0x3f
	.zero		1


	//   ....[15]....
        /*2e5c*/ 	.word	0x00004d20
        /*2e60*/ 	.word	0x00000004
        /*2e64*/ 	.word	0x00000000
        /*2e68*/ 	.short	0x010a
        /*2e6a*/ 	.byte	0x3f
	.zero		1


	//   ....[16]....
        /*2e6c*/ 	.word	0x00008e10
        /*2e70*/ 	.word	0x00000004
        /*2e74*/ 	.word	0x00000000
        /*2e78*/ 	.short	0x0101
        /*2e7a*/ 	.byte	0x3f
	.zero		1


	//   ....[17]....
        /*2e7c*/ 	.word	0x00009030
        /*2e80*/ 	.word	0x00000000
        /*2e84*/ 	.word	0x00000000
        /*2e88*/ 	.short	0x0101
        /*2e8a*/ 	.byte	0x3f
	.zero		1


	//   ....[18]....
        /*2e8c*/ 	.word	0x0001b460
        /*2e90*/ 	.word	0x00000008
        /*2e94*/ 	.word	0x00000028
        /*2e98*/ 	.short	0x010a
        /*2e9a*/ 	.byte	0x3f
	.zero		1


	//   ....[19]....
        /*2e9c*/ 	.word	0x0001b800
        /*2ea0*/ 	.word	0x00000003
        /*2ea4*/ 	.word	0x00000068
        /*2ea8*/ 	.short	0x0101
        /*2eaa*/ 	.byte	0x3f
	.zero		1


	//   ....[20]....
        /*2eac*/ 	.word	0x0001c000
        /*2eb0*/ 	.word	0x00000005
        /*2eb4*/ 	.word	0x00000000
        /*2eb8*/ 	.short	0x010a
        /*2eba*/ 	.byte	0x3f
	.zero		1


	//   ....[21]....
        /*2ebc*/ 	.word	0x0001c090
        /*2ec0*/ 	.word	0x00000005
        /*2ec4*/ 	.word	0x00000000
        /*2ec8*/ 	.short	0x010a
        /*2eca*/ 	.byte	0x3f
	.zero		1


	//   ....[22]....
        /*2ecc*/ 	.word	0x0001c120
        /*2ed0*/ 	.word	0x00000005
        /*2ed4*/ 	.word	0x00000000
        /*2ed8*/ 	.short	0x010a
        /*2eda*/ 	.byte	0x3f
	.zero		1


	//   ....[23]....
        /*2edc*/ 	.word	0x0001c1b0
        /*2ee0*/ 	.word	0x00000005
        /*2ee4*/ 	.word	0x00000000
        /*2ee8*/ 	.short	0x010a
        /*2eea*/ 	.byte	0x3f
	.zero		1


	//   ....[24]....
        /*2eec*/ 	.word	0x0001c240
        /*2ef0*/ 	.word	0x00000003
        /*2ef4*/ 	.word	0x00000000
        /*2ef8*/ 	.short	0x010a
        /*2efa*/ 	.byte	0x3f
	.zero		1


	//   ....[25]....
        /*2efc*/ 	.word	0x0001c2a0
        /*2f00*/ 	.word	0x00000004
        /*2f04*/ 	.word	0x00000000
        /*2f08*/ 	.short	0x010a
        /*2f0a*/ 	.byte	0x3f
	.zero		1


	//   ....[26]....
        /*2f0c*/ 	.word	0x0001c2f0
        /*2f10*/ 	.word	0x00000004
        /*2f14*/ 	.word	0x00000000
        /*2f18*/ 	.short	0x010a
        /*2f1a*/ 	.byte	0x3f
	.zero		1


	//   ....[27]....
        /*2f1c*/ 	.word	0x0001c3c0
        /*2f20*/ 	.word	0x00000008
        /*2f24*/ 	.word	0x00000028
        /*2f28*/ 	.short	0x010a
        /*2f2a*/ 	.byte	0x3f
	.zero		1


	//   ....[28]....
        /*2f2c*/ 	.word	0x0001c490
        /*2f30*/ 	.word	0x00000005
        /*2f34*/ 	.word	0x00000000
        /*2f38*/ 	.short	0x010a
        /*2f3a*/ 	.byte	0x3f
	.zero		1


	//   ....[29]....
        /*2f3c*/ 	.word	0x0001c4e0
        /*2f40*/ 	.word	0x00000005
        /*2f44*/ 	.word	0x00000000
        /*2f48*/ 	.short	0x010a
        /*2f4a*/ 	.byte	0x3f
	.zero		1


	//   ....[30]....
        /*2f4c*/ 	.word	0x0001c530
        /*2f50*/ 	.word	0x00000005
        /*2f54*/ 	.word	0x00000000
        /*2f58*/ 	.short	0x010a
        /*2f5a*/ 	.byte	0x3f
	.zero		1


	//   ....[31]....
        /*2f5c*/ 	.word	0x0001c580
        /*2f60*/ 	.word	0x00000005
        /*2f64*/ 	.word	0x00000000
        /*2f68*/ 	.short	0x010a
        /*2f6a*/ 	.byte	0x3f
	.zero		1


	//----- nvinfo : EIATTR_NUM_MBARRIERS
	.align		4
.L_37:
        /*2f6c*/ 	.byte	0x03, 0x38
        /*2f6e*/ 	.short	0x000c


	//----- nvinfo : EIATTR_EXIT_INSTR_OFFSETS
	.align		4
        /*2f70*/ 	.byte	0x04, 0x1c
        /*2f72*/ 	.short	(.L_39 - .L_38)


	//   ....[0]....
.L_38:
        /*2f74*/ 	.word	0x00000a50


	//   ....[1]....
        /*2f78*/ 	.word	0x000012e0


	//   ....[2]....
        /*2f7c*/ 	.word	0x0001aac0


	//   ....[3]....
        /*2f80*/ 	.word	0x0001b0e0


	//   ....[4]....
        /*2f84*/ 	.word	0x0001c290


	//----- nvinfo : EIATTR_MAX_THREADS
	.align		4
.L_39:
        /*2f88*/ 	.byte	0x04, 0x05
        /*2f8a*/ 	.short	(.L_41 - .L_40)
.L_40:
        /*2f8c*/ 	.word	0x00000180
        /*2f90*/ 	.word	0x00000001
        /*2f94*/ 	.word	0x00000001


	//----- nvinfo : EIATTR_CRS_STACK_SIZE
	.align		4
.L_41:
        /*2f98*/ 	.byte	0x04, 0x1e
        /*2f9a*/ 	.short	(.L_43 - .L_42)
.L_42:
        /*2f9c*/ 	.word	0x00000000


	//----- nvinfo : EIATTR_CBANK_PARAM_SIZE
	.align		4
.L_43:
        /*2fa0*/ 	.byte	0x03, 0x19
        /*2fa2*/ 	.short	0x0470


	//----- nvinfo : EIATTR_PARAM_CBANK
	.align		4
        /*2fa4*/ 	.byte	0x04, 0x0a
        /*2fa6*/ 	.short	(.L_45 - .L_44)
	.align		4
.L_44:
        /*2fa8*/ 	.word	index@(.nv.constant0._ZN7cutlass13device_kernelINS_4gemm6kernel13GemmUniversalIN4cute5tupleIJiiiiEEENS1_10collective13CollectiveMmaINS1_34MainloopSm90TmaGmmaWarpSpecializedILi5ENS5_IJNS4_1CILi1EEENSA_ILi2EEESB_EEENS1_35KernelTmaWarpSpecializedCooperativeEEENS5_IJNSA_ILi256EEESG_NSA_ILi64EEEEEENS_10bfloat16_tENS5_IJlSB_lEEESJ_SK_NS4_8TiledMMAINS4_8MMA_AtomIJNS4_4SM904GMMA28MMA_64x256x16_F32BF16BF16_SSILNSO_5MajorE0ELSQ_0ELNSO_7ScaleInE1ELSR_1EEEEEENS4_6LayoutINS5_IJSC_SB_SB_EEENS5_IJSB_NSA_ILi0EEESW_EEEEENS5_IJNS4_10UnderscoreESZ_SZ_EEEEENS4_23SM90_TMA_LOAD_MULTICASTENS4_14ComposedLayoutINS4_7SwizzleILi3ELi4ELi3EEENS4_18smem_ptr_flag_bitsILi16EEENSU_INS5_IJNSA_ILi8EEESH_EEENS5_IJSH_SB_EEEEEEEvNS4_8identityENS4_13SM90_TMA_LOADES1C_vS1D_EENS_8epilogue10collective6detail29Sm90TmaWarpSpecializedAdapterINS1H_15DefaultEpilogueISJ_SK_SK_NS1G_6thread17LinearCombinationISJ_Li1EffLNS1L_9ScaleType4KindE0ELNS_15FloatRoundStyleE2ESJ_EENS1_15EpilogueDefaultEEEEEvvEEEEvNT_6ParamsE)
        /*2fac*/ 	.short	0x0210
        /*2fae*/ 	.short	0x0470


	//----- nvinfo : EIATTR_SW_WAR
	.align		4
.L_45:
        /*2fb0*/ 	.byte	0x04, 0x36
        /*2fb2*/ 	.short	(.L_47 - .L_46)
.L_46:
        /*2fb4*/ 	.word	0x00000008
.L_47:


//--------------------- .nv.callgraph             --------------------------
	.section	.nv.callgraph,"",@"SHT_CUDA_CALLGRAPH"
	.align	4
	.sectionentsize	8
	.align		4
        /*0000*/ 	.word	0x00000000
	.align		4
        /*0004*/ 	.word	0xffffffff
	.align		4
        /*0008*/ 	.word	index@(_ZN7cutlass13device_kernelINS_4gemm6kernel13GemmUniversalIN4cute5tupleIJiiiiEEENS1_10collective13CollectiveMmaINS1_34MainloopSm90TmaGmmaWarpSpecializedILi5ENS5_IJNS4_1CILi1EEENSA_ILi2EEESB_EEENS1_35KernelTmaWarpSpecializedCooperativeEEENS5_IJNSA_ILi256EEESG_NSA_ILi64EEEEEENS_10bfloat16_tENS5_IJlSB_lEEESJ_SK_NS4_8TiledMMAINS4_8MMA_AtomIJNS4_4SM904GMMA28MMA_64x256x16_F32BF16BF16_SSILNSO_5MajorE0ELSQ_0ELNSO_7ScaleInE1ELSR_1EEEEEENS4_6LayoutINS5_IJSC_SB_SB_EEENS5_IJSB_NSA_ILi0EEESW_EEEEENS5_IJNS4_10UnderscoreESZ_SZ_EEEEENS4_23SM90_TMA_LOAD_MULTICASTENS4_14ComposedLayoutINS4_7SwizzleILi3ELi4ELi3EEENS4_18smem_ptr_flag_bitsILi16EEENSU_INS5_IJNSA_ILi8EEESH_EEENS5_IJSH_SB_EEEEEEEvNS4_8identityENS4_13SM90_TMA_LOADES1C_vS1D_EENS_8epilogue10collective6detail29Sm90TmaWarpSpecializedAdapterINS1H_15DefaultEpilogueISJ_SK_SK_NS1G_6thread17LinearCombinationISJ_Li1EffLNS1L_9ScaleType4KindE0ELNS_15FloatRoundStyleE2ESJ_EENS1_15EpilogueDefaultEEEEEvvEEEEvNT_6ParamsE)
	.align		4
        /*000c*/ 	.word	index@(__assertfail)
	.align		4
        /*0010*/ 	.word	0x00000000
	.align		4
        /*0014*/ 	.word	0xfffffffe
	.align		4
        /*0018*/ 	.word	0x00000000
	.align		4
        /*001c*/ 	.word	0xfffffffd
	.align		4
        /*0020*/ 	.word	0x00000000
	.align		4
        /*0024*/ 	.word	0xfffffffc


//--------------------- .nv.constant4             --------------------------
	.section	.nv.constant4,"a",@progbits
	.align	8
	.align		8
.nv.constant4:
        /*0000*/ 	.dword	__assertfail
	.align		8
        /*0008*/ 	.dword	__unnamed_1
	.align		8
        /*0010*/ 	.dword	_ZN39_INTERNAL_b7b49d78_4_k_cu_e71cd2c5_32684cuda3std3__45__cpo5beginE
	.align		8
        /*0018*/ 	.dword	_ZN39_INTERNAL_b7b49d78_4_k_cu_e71cd2c5_32684cuda3std3__45__cpo3endE
	.align		8
        /*0020*/ 	.dword	_ZN39_INTERNAL_b7b49d78_4_k_cu_e71cd2c5_32684cuda3std3__45__cpo6cbeginE
	.align		8
        /*0028*/ 	.dword	_ZN39_INTERNAL_b7b49d78_4_k_cu_e71cd2c5_32684cuda3std3__45__cpo4cendE
	.align		8
        /*0030*/ 	.dword	_ZN39_INTERNAL_b7b49d78_4_k_cu_e71cd2c5_32684cuda3std3__441_GLOBAL__N__b7b49d78_4_k_cu_e71cd2c5_32686ignoreE
	.align		8
        /*0038*/ 	.dword	_ZN39_INTERNAL_b7b49d78_4_k_cu_e71cd2c5_32684cuda3std3__419piecewise_constructE
	.align		8
        /*0040*/ 	.dword	_ZN39_INTERNAL_b7b49d78_4_k_cu_e71cd2c5_32684cuda3std3__48in_placeE
	.align		8
        /*0048*/ 	.dword	_ZN39_INTERNAL_b7b49d78_4_k_cu_e71cd2c5_32684cuda3std6ranges3__45__cpo4swapE
	.align		8
        /*0050*/ 	.dword	_ZN39_INTERNAL_b7b49d78_4_k_cu_e71cd2c5_32684cuda3std6ranges3__45__cpo9iter_moveE
	.align		8
        /*0058*/ 	.dword	_ZN39_INTERNAL_b7b49d78_4_k_cu_e71cd2c5_32684cute7productE
	.align		8
        /*0060*/ 	.dword	_ZN39_INTERNAL_b7b49d78_4_k_cu_e71cd2c5_32684cute1_E
	.align		8
        /*0068*/ 	.dword	$str$22
	.align		8
        /*0070*/ 	.dword	$str$23


//--------------------- .text._ZN7cutlass13device_kernelINS_4gemm6kernel13GemmUniversalIN4cute5tupleIJiiiiEEENS1_10collective13CollectiveMmaINS1_34MainloopSm90TmaGmmaWarpSpecializedILi5ENS5_IJNS4_1CILi1EEENSA_ILi2EEESB_EEENS1_35KernelTmaWarpSpecializedCooperativeEEENS5_IJNSA_ILi256EEESG_NSA_ILi64EEEEEENS_10bfloat16_tENS5_IJlSB_lEEESJ_SK_NS4_8TiledMMAINS4_8MMA_AtomIJNS4_4SM904GMMA28MMA_64x256x16_F32BF16BF16_SSILNSO_5MajorE0ELSQ_0ELNSO_7ScaleInE1ELSR_1EEEEEENS4_6LayoutINS5_IJSC_SB_SB_EEENS5_IJSB_NSA_ILi0EEESW_EEEEENS5_IJNS4_10UnderscoreESZ_SZ_EEEEENS4_23SM90_TMA_LOAD_MULTICASTENS4_14ComposedLayoutINS4_7SwizzleILi3ELi4ELi3EEENS4_18smem_ptr_flag_bitsILi16EEENSU_INS5_IJNSA_ILi8EEESH_EEENS5_IJSH_SB_EEEEEEEvNS4_8identityENS4_13SM90_TMA_LOADES1C_vS1D_EENS_8epilogue10collective6detail29Sm90TmaWarpSpecializedAdapterINS1H_15DefaultEpilogueISJ_SK_SK_NS1G_6thread17LinearCombinationISJ_Li1EffLNS1L_9ScaleType4KindE0ELNS_15FloatRoundStyleE2ESJ_EENS1_15EpilogueDefaultEEEEEvvEEEEvNT_6ParamsE --------------------------
	.section	.text._ZN7cutlass13device_kernelINS_4gemm6kernel13GemmUniversalIN4cute5tupleIJiiiiEEENS1_10collective13CollectiveMmaINS1_34MainloopSm90TmaGmmaWarpSpecializedILi5ENS5_IJNS4_1CILi1EEENSA_ILi2EEESB_EEENS1_35KernelTmaWarpSpecializedCooperativeEEENS5_IJNSA_ILi256EEESG_NSA_ILi64EEEEEENS_10bfloat16_tENS5_IJlSB_lEEESJ_SK_NS4_8TiledMMAINS4_8MMA_AtomIJNS4_4SM904GMMA28MMA_64x256x16_F32BF16BF16_SSILNSO_5MajorE0ELSQ_0ELNSO_7ScaleInE1ELSR_1EEEEEENS4_6LayoutINS5_IJSC_SB_SB_EEENS5_IJSB_NSA_ILi0EEESW_EEEEENS5_IJNS4_10UnderscoreESZ_SZ_EEEEENS4_23SM90_TMA_LOAD_MULTICASTENS4_14ComposedLayoutINS4_7SwizzleILi3ELi4ELi3EEENS4_18smem_ptr_flag_bitsILi16EEENSU_INS5_IJNSA_ILi8EEESH_EEENS5_IJSH_SB_EEEEEEEvNS4_8identityENS4_13SM90_TMA_LOADES1C_vS1D_EENS_8epilogue10collective6detail29Sm90TmaWarpSpecializedAdapterINS1H_15DefaultEpilogueISJ_SK_SK_NS1G_6thread17LinearCombinationISJ_Li1EffLNS1L_9ScaleType4KindE0ELNS_15FloatRoundStyleE2ESJ_EENS1_15EpilogueDefaultEEEEEvvEEEEvNT_6ParamsE,"ax",@progbits
	.align	128
.text._ZN7cutlass13device_kernelINS_4gemm6kernel13GemmUniversalIN4cute5tupleIJiiiiEEENS1_10collective13CollectiveMmaINS1_34MainloopSm90TmaGmmaWarpSpecializedILi5ENS5_IJNS4_1CILi1EEENSA_ILi2EEESB_EEENS1_35KernelTmaWarpSpecializedCooperativeEEENS5_IJNSA_ILi256EEESG_NSA_ILi64EEEEEENS_10bfloat16_tENS5_IJlSB_lEEESJ_SK_NS4_8TiledMMAINS4_8MMA_AtomIJNS4_4SM904GMMA28MMA_64x256x16_F32BF16BF16_SSILNSO_5MajorE0ELSQ_0ELNSO_7ScaleInE1ELSR_1EEEEEENS4_6LayoutINS5_IJSC_SB_SB_EEENS5_IJSB_NSA_ILi0EEESW_EEEEENS5_IJNS4_10UnderscoreESZ_SZ_EEEEENS4_23SM90_TMA_LOAD_MULTICASTENS4_14ComposedLayoutINS4_7SwizzleILi3ELi4ELi3EEENS4_18smem_ptr_flag_bitsILi16EEENSU_INS5_IJNSA_ILi8EEESH_EEENS5_IJSH_SB_EEEEEEEvNS4_8identityENS4_13SM90_TMA_LOADES1C_vS1D_EENS_8epilogue10collective6detail29Sm90TmaWarpSpecializedAdapterINS1H_15DefaultEpilogueISJ_SK_SK_NS1G_6thread17LinearCombinationISJ_Li1EffLNS1L_9ScaleType4KindE0ELNS_15FloatRoundStyleE2ESJ_EENS1_15EpilogueDefaultEEEEEvvEEEEvNT_6ParamsE:
        .type           _ZN7cutlass13device_kernelINS_4gemm6kernel13GemmUniversalIN4cute5tupleIJiiiiEEENS1_10collective13CollectiveMmaINS1_34MainloopSm90TmaGmmaWarpSpecializedILi5ENS5_IJNS4_1CILi1EEENSA_ILi2EEESB_EEENS1_35KernelTmaWarpSpecializedCooperativeEEENS5_IJNSA_ILi256EEESG_NSA_ILi64EEEEEENS_10bfloat16_tENS5_IJlSB_lEEESJ_SK_NS4_8TiledMMAINS4_8MMA_AtomIJNS4_4SM904GMMA28MMA_64x256x16_F32BF16BF16_SSILNSO_5MajorE0ELSQ_0ELNSO_7ScaleInE1ELSR_1EEEEEENS4_6LayoutINS5_IJSC_SB_SB_EEENS5_IJSB_NSA_ILi0EEESW_EEEEENS5_IJNS4_10UnderscoreESZ_SZ_EEEEENS4_23SM90_TMA_LOAD_MULTICASTENS4_14ComposedLayoutINS4_7SwizzleILi3ELi4ELi3EEENS4_18smem_ptr_flag_bitsILi16EEENSU_INS5_IJNSA_ILi8EEESH_EEENS5_IJSH_SB_EEEEEEEvNS4_8identityENS4_13SM90_TMA_LOADES1C_vS1D_EENS_8epilogue10collective6detail29Sm90TmaWarpSpecializedAdapterINS1H_15DefaultEpilogueISJ_SK_SK_NS1G_6thread17LinearCombinationISJ_Li1EffLNS1L_9ScaleType4KindE0ELNS_15FloatRoundStyleE2ESJ_EENS1_15EpilogueDefaultEEEEEvvEEEEvNT_6ParamsE,@function
        .size           _ZN7cutlass13device_kernelINS_4gemm6kernel13GemmUniversalIN4cute5tupleIJiiiiEEENS1_10collective13CollectiveMmaINS1_34MainloopSm90TmaGmmaWarpSpecializedILi5ENS5_IJNS4_1CILi1EEENSA_ILi2EEESB_EEENS1_35KernelTmaWarpSpecializedCooperativeEEENS5_IJNSA_ILi256EEESG_NSA_ILi64EEEEEENS_10bfloat16_tENS5_IJlSB_lEEESJ_SK_NS4_8TiledMMAINS4_8MMA_AtomIJNS4_4SM904GMMA28MMA_64x256x16_F32BF16BF16_SSILNSO_5MajorE0ELSQ_0ELNSO_7ScaleInE1ELSR_1EEEEEENS4_6LayoutINS5_IJSC_SB_SB_EEENS5_IJSB_NSA_ILi0EEESW_EEEEENS5_IJNS4_10UnderscoreESZ_SZ_EEEEENS4_23SM90_TMA_LOAD_MULTICASTENS4_14ComposedLayoutINS4_7SwizzleILi3ELi4ELi3EEENS4_18smem_ptr_flag_bitsILi16EEENSU_INS5_IJNSA_ILi8EEESH_EEENS5_IJSH_SB_EEEEEEEvNS4_8identityENS4_13SM90_TMA_LOADES1C_vS1D_EENS_8epilogue10collective6detail29Sm90TmaWarpSpecializedAdapterINS1H_15DefaultEpilogueISJ_SK_SK_NS1G_6thread17LinearCombinationISJ_Li1EffLNS1L_9ScaleType4KindE0ELNS_15FloatRoundStyleE2ESJ_EENS1_15EpilogueDefaultEEEEEvvEEEEvNT_6ParamsE,(.L_x_583 - _ZN7cutlass13device_kernelINS_4gemm6kernel13GemmUniversalIN4cute5tupleIJiiiiEEENS1_10collective13CollectiveMmaINS1_34MainloopSm90TmaGmmaWarpSpecializedILi5ENS5_IJNS4_1CILi1EEENSA_ILi2EEESB_EEENS1_35KernelTmaWarpSpecializedCooperativeEEENS5_IJNSA_ILi256EEESG_NSA_ILi64EEEEEENS_10bfloat16_tENS5_IJlSB_lEEESJ_SK_NS4_8TiledMMAINS4_8MMA_AtomIJNS4_4SM904GMMA28MMA_64x256x16_F32BF16BF16_SSILNSO_5MajorE0ELSQ_0ELNSO_7ScaleInE1ELSR_1EEEEEENS4_6LayoutINS5_IJSC_SB_SB_EEENS5_IJSB_NSA_ILi0EEESW_EEEEENS5_IJNS4_10UnderscoreESZ_SZ_EEEEENS4_23SM90_TMA_LOAD_MULTICASTENS4_14ComposedLayoutINS4_7SwizzleILi3ELi4ELi3EEENS4_18smem_ptr_flag_bitsILi16EEENSU_INS5_IJNSA_ILi8EEESH_EEENS5_IJSH_SB_EEEEEEEvNS4_8identityENS4_13SM90_TMA_LOADES1C_vS1D_EENS_8epilogue10collective6detail29Sm90TmaWarpSpecializedAdapterINS1H_15DefaultEpilogueISJ_SK_SK_NS1G_6thread17LinearCombinationISJ_Li1EffLNS1L_9ScaleType4KindE0ELNS_15FloatRoundStyleE2ESJ_EENS1_15EpilogueDefaultEEEEEvvEEEEvNT_6ParamsE)
        .other          _ZN7cutlass13device_kernelINS_4gemm6kernel13GemmUniversalIN4cute5tupleIJiiiiEEENS1_10collective13CollectiveMmaINS1_34MainloopSm90TmaGmmaWarpSpecializedILi5ENS5_IJNS4_1CILi1EEENSA_ILi2EEESB_EEENS1_35KernelTmaWarpSpecializedCooperativeEEENS5_IJNSA_ILi256EEESG_NSA_ILi64EEEEEENS_10bfloat16_tENS5_IJlSB_lEEESJ_SK_NS4_8TiledMMAINS4_8MMA_AtomIJNS4_4SM904GMMA28MMA_64x256x16_F32BF16BF16_SSILNSO_5MajorE0ELSQ_0ELNSO_7ScaleInE1ELSR_1EEEEEENS4_6LayoutINS5_IJSC_SB_SB_EEENS5_IJSB_NSA_ILi0EEESW_EEEEENS5_IJNS4_10UnderscoreESZ_SZ_EEEEENS4_23SM90_TMA_LOAD_MULTICASTENS4_14ComposedLayoutINS4_7SwizzleILi3ELi4ELi3EEENS4_18smem_ptr_flag_bitsILi16EEENSU_INS5_IJNSA_ILi8EEESH_EEENS5_IJSH_SB_EEEEEEEvNS4_8identityENS4_13SM90_TMA_LOADES1C_vS1D_EENS_8epilogue10collective6detail29Sm90TmaWarpSpecializedAdapterINS1H_15DefaultEpilogueISJ_SK_SK_NS1G_6thread17LinearCombinationISJ_Li1EffLNS1L_9ScaleType4KindE0ELNS_15FloatRoundStyleE2ESJ_EENS1_15EpilogueDefaultEEEEEvvEEEEvNT_6ParamsE,@"STO_CUDA_ENTRY STV_DEFAULT"
_ZN7cutlass13device_kernelINS_4gemm6kernel13GemmUniversalIN4cute5tupleIJiiiiEEENS1_10collective13CollectiveMmaINS1_34MainloopSm90TmaGmmaWarpSpecializedILi5ENS5_IJNS4_1CILi1EEENSA_ILi2EEESB_EEENS1_35KernelTmaWarpSpecializedCooperativeEEENS5_IJNSA_ILi256EEESG_NSA_ILi64EEEEEENS_10bfloat16_tENS5_IJlSB_lEEESJ_SK_NS4_8TiledMMAINS4_8MMA_AtomIJNS4_4SM904GMMA28MMA_64x256x16_F32BF16BF16_SSILNSO_5MajorE0ELSQ_0ELNSO_7ScaleInE1ELSR_1EEEEEENS4_6LayoutINS5_IJSC_SB_SB_EEENS5_IJSB_NSA_ILi0EEESW_EEEEENS5_IJNS4_10UnderscoreESZ_SZ_EEEEENS4_23SM90_TMA_LOAD_MULTICASTENS4_14ComposedLayoutINS4_7SwizzleILi3ELi4ELi3EEENS4_18smem_ptr_flag_bitsILi16EEENSU_INS5_IJNSA_ILi8EEESH_EEENS5_IJSH_SB_EEEEEEEvNS4_8identityENS4_13SM90_TMA_LOADES1C_vS1D_EENS_8epilogue10collective6detail29Sm90TmaWarpSpecializedAdapterINS1H_15DefaultEpilogueISJ_SK_SK_NS1G_6thread17LinearCombinationISJ_Li1EffLNS1L_9ScaleType4KindE0ELNS_15FloatRoundStyleE2ESJ_EENS1_15EpilogueDefaultEEEEEvvEEEEvNT_6ParamsE:
[----:B------:R-:W0:Y:S02]  /*0000*/  LDC R1, c[0x0][0x28] ;  /* 0x00000a00ff017b82 */ /* 0x000e240000000800 */
[----:B0-----:R-:W-:Y:S01]  /*0010*/  VIADD R1, R1, 0xfffff878 ;  /* 0xfffff87801017836 */ /* 0x001fe20000000000 */
[----:B------:R-:W0:Y:S01]  /*0020*/  S2R R5, SR_TID.X ;  /* 0x0000000000057919 */ /* 0x000e220000002100 */
[----:B------:R-:W-:Y:S01]  /*0030*/  ELECT P0, URZ, PT ;  /* 0x00000000003f782f */ /* 0x000fe20003800000 */
[----:B------:R-:W-:Y:S01]  /*0040*/  BSSY B0, `(.L_x_0) ;  /* 0x0000015000007945 */ /* 0x000fe20003800000 */
[--C-:B0-----:R-:W-:Y:S02]  /*0050*/  SHF.R.U32.HI R0, RZ, 0x5, R5.reuse ;  /* 0x00000005ff007819 */ /* 0x101fe40000011605 */
[----:B------:R-:W-:-:S03]  /*0060*/  SHF.R.U32.HI R2, RZ, 0x7, R5 ;  /* 0x00000007ff027819 */ /* 0x000fc60000011605 */
[----:B------:R-:W0:Y:S04]  /*0070*/  SHFL.IDX PT, R3, R0, RZ, 0x1f ;  /* 0x00001fff00037589 */ /* 0x000e2800000e0000 */
[----:B------:R-:W1:Y:S01]  /*0080*/  SHFL.IDX PT, R2, R2, RZ, 0x1f ;  /* 0x00001fff02027589 */ /* 0x000e6200000e0000 */
[----:B0-----:R-:W-:Y:S02]  /*0090*/  R2UR UR9, R3 ;  /* 0x00000000030972ca */ /* 0x001fe400000e0000 */
[----:B-1----:R-:W-:-:S11]  /*00a0*/  R2UR UR5, R2 ;  /* 0x00000000020572ca */ /* 0x002fd600000e0000 */
[----:B------:R-:W-:Y:S02]  /*00b0*/  USHF.R.S32.HI UR4, URZ, 0x1f, UR9 ;  /* 0x0000001f3f047899 */ /* 0x000fe40008011409 */
[----:B------:R-:W-:Y:S02]  /*00c0*/  ISETP.NE.OR P0, PT, RZ, UR9, !P0 ;  /* 0x00000009ff007c0c */ /* 0x000fe4000c705670 */
[----:B------:R-:W-:-:S04]  /*00d0*/  ULEA.HI UR4, UR4, UR9, URZ, 0x2 ;  /* 0x0000000904047291 */ /* 0x000fc8000f8f103f */
[----:B------:R-:W-:-:S04]  /*00e0*/  ULOP3.LUT UR4, UR4, 0xfffffffc, URZ, 0xc0, !UPT ;  /* 0xfffffffc04047892 */ /* 0x000fc8000f8ec03f */
[----:B------:R-:W-:-:S03]  /*00f0*/  UIADD3 UR9, UR9, -UR4, URZ ;  /* 0x8000000409097290 */ /* 0x000fc6000fffe03f */
[----:B------:R-:W-:Y:S09]  /*0100*/  @P0 BRA `(.L_x_1) ;  /* 0x0000000000200947 */ /* 0x000ff20003800000 */
[----:B------:R-:W-:Y:S02]  /*0110*/  ULDC.64 UR6, c[0x0][0x198] ;  /* 0x0000660000067ab9 */ /* 0x000fe40000000a00 */
[----:B------:R-:W-:Y:S02]  /*0120*/  UIADD3 UR10, UP0, UR6, 0xf0, URZ ;  /* 0x000000f0060a7890 */ /* 0x000fe4000ff1e03f */
[----:B------:R-:W-:Y:S02]  /*0130*/  UIADD3 UR6, UP1, UR6, 0x1f0, URZ ;  /* 0x000001f006067890 */ /* 0x000fe4000ff3e03f */
[----:B------:R-:W-:Y:S02]  /*0140*/  UIADD3.X UR11, URZ, UR7, URZ, UP0, !UPT ;  /* 0x000000073f0b7290 */ /* 0x000fe400087fe43f */
[----:B------:R-:W-:-:S07]  /*0150*/  UIADD3.X UR7, URZ, UR7, URZ, UP1, !UPT ;  /* 0x000000073f077290 */ /* 0x000fce0008ffe43f */
[----:B------:R0:W-:Y:S02]  /*0160*/  UTMACCTL.PF [UR10] ;  /* 0x000000000a0079b9 */ /* 0x0001e40008040000 */
[----:B------:R0:W-:Y:S02]  /*0170*/  UTMACCTL.PF [UR6] ;  /* 0x00000000060079b9 */ /* 0x0001e40008040000 */
[----:B0-----:R-:W-:Y:S01]  /*0180*/  NOP ;  /* 0x0000000000007918 */ /* 0x001fe20000000000 */
.L_x_1:
[----:B------:R-:W-:Y:S05]  /*0190*/  BSYNC B0 ;  /* 0x0000000000007941 */ /* 0x000fea0003800000 */
.L_x_0:
[----:B------:R-:W0:Y:S01]  /*01a0*/  SHFL.IDX PT, R2, R0, RZ, 0x1f ;  /* 0x00001fff00027589 */ /* 0x000e2200000e0000 */
[----:B------:R-:W-:Y:S01]  /*01b0*/  UISETP.NE.AND UP0, UPT, UR9, 0x3, UPT ;  /* 0x000000030900788c */ /* 0x000fe2000bf05270 */
[----:B------:R-:W-:Y:S01]  /*01c0*/  ISETP.NE.AND P2, PT, RZ, UR5, PT ;  /* 0x00000005ff007c0c */ /* 0x000fe2000bf45270 */
[----:B------:R-:W-:Y:S02]  /*01d0*/  UIADD3 UR16, UR5, -0x1, URZ ;  /* 0xffffffff05107890 */ /* 0x000fe4000fffe03f */
[----:B------:R-:W-:Y:S02]  /*01e0*/  UISETP.EQ.OR UP0, UPT, UR9, URZ, !UP0 ;  /* 0x0000003f0900728c */ /* 0x000fe4000c702670 */
[----:B------:R-:W-:Y:S02]  /*01f0*/  UISETP.GE.U32.AND UP1, UPT, UR16, 0x2, UPT ;  /* 0x000000021000788c */ /* 0x000fe4000bf26070 */
[----:B------:R-:W-:-:S04]  /*0200*/  UISETP.EQ.AND UP0, UPT, UR5, URZ, UP0 ;  /* 0x0000003f0500728c */ /* 0x000fc80008702270 */
[----:B------:R-:W-:-:S04]  /*0210*/  USEL UR40, URZ, 0x1, !UP0 ;  /* 0x000000013f287887 */ /* 0x000fc8000c000000 */
[----:B------:R-:W-:Y:S01]  /*0220*/  USEL UR40, UR40, 0x2, UP1 ;  /* 0x0000000228287887 */ /* 0x000fe20008800000 */
[----:B0-----:R-:W-:-:S13]  /*0230*/  ISETP.NE.AND P0, PT, R2, RZ, PT ;  /* 0x000000ff0200720c */ /* 0x001fda0003f05270 */
[----:B------:R-:W-:Y:S05]  /*0240*/  @P0 BRA `(.L_x_2) ;  /* 0x0000000000600947 */ /* 0x000fea0003800000 */
[----:B------:R-:W0:Y:S01]  /*0250*/  S2UR UR8, SR_CgaCtaId ;  /* 0x00000000000879c3 */ /* 0x000e220000008800 */
[----:B------:R-:W-:Y:S01]  /*0260*/  UMOV UR4, 0x400 ;  /* 0x0000040000047882 */ /* 0x000fe20000000000 */
[----:B------:R-:W-:Y:S01]  /*0270*/  UMOV UR5, 0x1 ;  /* 0x0000000100057882 */ /* 0x000fe20000000000 */
[----:B------:R-:W-:Y:S01]  /*0280*/  UMOV UR6, 0x4 ;  /* 0x0000000400067882 */ /* 0x000fe20000000000 */
[----:B------:R-:W-:Y:S01]  /*0290*/  ELECT P0, URZ, PT ;  /* 0x00000000003f782f */ /* 0x000fe20003800000 */
[----:B------:R-:W-:-:S04]  /*02a0*/  UIADD3 UR6, -UR6, 0x100000, URZ ;  /* 0x0010000006067890 */ /* 0x000fc8000fffe13f */
[----:B------:R-:W-:Y:S02]  /*02b0*/  USHF.L.U32 UR7, UR6, 0xb, URZ ;  /* 0x0000000b06077899 */ /* 0x000fe4000800063f */
[----:B------:R-:W-:Y:S02]  /*02c0*/  USHF.L.U32 UR6, UR6, 0x1, URZ ;  /* 0x0000000106067899 */ /* 0x000fe4000800063f */
[----:B0-----:R-:W-:Y:S02]  /*02d0*/  ULEA UR8, UR8, UR4, 0x18 ;  /* 0x0000000408087291 */ /* 0x001fe4000f8ec03f */
[----:B------:R-:W-:-:S04]  /*02e0*/  UIADD3 UR4, -UR5, 0x100000, URZ ;  /* 0x0010000005047890 */ /* 0x000fc8000fffe13f */
[----:B------:R-:W-:Y:S02]  /*02f0*/  USHF.L.U32 UR5, UR4, 0xb, URZ ;  /* 0x0000000b04057899 */ /* 0x000fe4000800063f */
[----:B------:R-:W-:Y:S01]  /*0300*/  USHF.L.U32 UR4, UR4, 0x1, URZ ;  /* 0x0000000104047899 */ /* 0x000fe2000800063f */
[----:B------:R-:W0:Y:S11]  /*0310*/  FENCE.VIEW.ASYNC.S ;  /* 0x00000000000073c6 */ /* 0x000e360000000000 */
[----:B0-----:R0:W1:Y:S01]  /*0320*/  SYNCS.EXCH.64 URZ, [UR8], UR4 ;  /* 0x00000004083f75b2 */ /* 0x0010620008000100 */
[----:B------:R0:W2:Y:S01]  /*0330*/  SYNCS.EXCH.64 URZ, [UR8+0x28], UR6 ;  /* 0x00002806083f75b2 */ /* 0x0000a20008000100 */
[----:B------:R0:W3:Y:S01]  /*0340*/  SYNCS.EXCH.64 URZ, [UR8+0x8], UR4 ;  /* 0x00000804083f75b2 */ /* 0x0000e20008000100 */
[----:B------:R0:W4:Y:S01]  /*0350*/  SYNCS.EXCH.64 URZ, [UR8+0x30], UR6 ;  /* 0x00003006083f75b2 */ /* 0x0001220008000100 */
[----:B------:R0:W0:Y:S01]  /*0360*/  SYNCS.EXCH.64 URZ, [UR8+0x10], UR4 ;  /* 0x00001004083f75b2 */ /* 0x0000220008000100 */
[----:B------:R0:W0:Y:S01]  /*0370*/  SYNCS.EXCH.64 URZ, [UR8+0x38], UR6 ;  /* 0x00003806083f75b2 */ /* 0x0000220008000100 */
[----:B------:R0:W0:Y:S01]  /*0380*/  SYNCS.EXCH.64 URZ, [UR8+0x18], UR4 ;  /* 0x00001804083f75b2 */ /* 0x0000220008000100 */
[----:B------:R0:W0:Y:S01]  /*0390*/  SYNCS.EXCH.64 URZ, [UR8+0x40], UR6 ;  /* 0x00004006083f75b2 */ /* 0x0000220008000100 */
[----:B------:R0:W0:Y:S01]  /*03a0*/  SYNCS.EXCH.64 URZ, [UR8+0x20], UR4 ;  /* 0x00002004083f75b2 */ /* 0x0000220008000100 */
[----:B------:R0:W0:Y:S01]  /*03b0*/  SYNCS.EXCH.64 URZ, [UR8+0x48], UR6 ;  /* 0x00004806083f75b2 */ /* 0x0000220008000100 */
[----:B------:R-:W-:Y:S01]  /*03c0*/  NOP ;  /* 0x0000000000007918 */ /* 0x000fe20000000000 */
.L_x_2:
[----:B------:R-:W5:Y:S01]  /*03d0*/  S2UR UR10, SR_CTAID.Y ;  /* 0x00000000000a79c3 */ /* 0x000f620000002600 */
[----:B------:R-:W1:Y:S01]  /*03e0*/  SHFL.IDX PT, R0, R0, RZ, 0x1f ;  /* 0x00001fff00007589 */ /* 0x000e6200000e0000 */
[----:B------:R-:W-:Y:S02]  /*03f0*/  SHF.R.S32.HI R3, RZ, 0x1f, R5 ;  /* 0x0000001fff037819 */ /* 0x000fe40000011405 */
[----:B------:R-:W-:Y:S02]  /*0400*/  ELECT P0, URZ, PT ;  /* 0x00000000003f782f */ /* 0x000fe40003800000 */
[----:B------:R-:W-:Y:S01]  /*0410*/  SHF.R.S32.HI R7, RZ, 0x1f, R2 ;  /* 0x0000001fff077819 */ /* 0x000fe20000011402 */
[----:B0-----:R-:W-:Y:S01]  /*0420*/  ULDC UR4, c[0x0][0x154] ;  /* 0x0000550000047ab9 */ /* 0x001fe20000000800 */
[----:B------:R-:W-:Y:S01]  /*0430*/  LEA.HI R3, R3, R5, RZ, 0x7 ;  /* 0x0000000503037211 */ /* 0x000fe200078f38ff */
[----:B------:R-:W-:Y:S01]  /*0440*/  ULDC UR11, c[0x0][0x148] ;  /* 0x00005200000b7ab9 */ /* 0x000fe20000000800 */
[----:B------:R-:W0:Y:S01]  /*0450*/  S2UR UR13, SR_CTAID.X ;  /* 0x00000000000d79c3 */ /* 0x000e220000002500 */
[----:B------:R-:W-:Y:S01]  /*0460*/  LEA.HI R7, R7, R2, RZ, 0x2 ;  /* 0x0000000207077211 */ /* 0x000fe200078f10ff */
[----:B------:R-:W-:Y:S01]  /*0470*/  NOP ;  /* 0x0000000000007918 */ /* 0x000fe20000000000 */
[----:B------:R-:W-:Y:S01]  /*0480*/  LOP3.LUT R3, R3, 0xffffff80, RZ, 0xc0, !PT ;  /* 0xffffff8003037812 */ /* 0x000fe200078ec0ff */
[----:B------:R-:W-:Y:S01]  /*0490*/  NOP ;  /* 0x0000000000007918 */ /* 0x000fe20000000000 */
[----:B------:R-:W-:-:S03]  /*04a0*/  LOP3.LUT R7, R7, 0x3ffffffc, RZ, 0xc0, !PT ;  /* 0x3ffffffc07077812 */ /* 0x000fc600078ec0ff */
[----:B------:R-:W-:Y:S02]  /*04b0*/  IMAD.IADD R3, R5, 0x1, -R3 ;  /* 0x0000000105037824 */ /* 0x000fe400078e0a03 */
[----:B------:R-:W-:Y:S01]  /*04c0*/  IMAD.IADD R2, R2, 0x1, -R7 ;  /* 0x0000000102027824 */ /* 0x000fe200078e0a07 */
[----:B-----5:R-:W-:Y:S02]  /*04d0*/  I2FP.F32.U32 R4, UR10 ;  /* 0x0000000a00047c45 */ /* 0x020fe40008201000 */
[----:B-1----:R-:W-:Y:S02]  /*04e0*/  ISETP.NE.OR P0, PT, R0, RZ, !P0 ;  /* 0x000000ff0000720c */ /* 0x002fe40004705670 */
[----:B------:R-:W-:Y:S01]  /*04f0*/  SHF.R.S32.HI R0, RZ, 0x1f, R3 ;  /* 0x0000001fff007819 */ /* 0x000fe20000011403 */
[----:B------:R-:W-:Y:S01]  /*0500*/  FMUL R8, R4, UR4 ;  /* 0x0000000404087c20 */ /* 0x000fe20008400000 */
[----:B------:R-:W-:Y:S01]  /*0510*/  ULDC UR4, c[0x0][0x150] ;  /* 0x0000540000047ab9 */ /* 0x000fe20000000800 */
[----:B0-----:R-:W-:-:S02]  /*0520*/  I2FP.F32.U32 R4, UR13 ;  /* 0x0000000d00047c45 */ /* 0x001fc40008201000 */
[----:B------:R-:W-:Y:S02]  /*0530*/  LEA.HI R0, R0, R3, RZ, 0x3 ;  /* 0x0000000300007211 */ /* 0x000fe400078f18ff */
[----:B------:R-:W0:Y:S01]  /*0540*/  F2I.U32.TRUNC.NTZ R8, R8 ;  /* 0x0000000800087305 */ /* 0x000e22000020f000 */
[----:B------:R-:W-:Y:S01]  /*0550*/  FMUL R6, R4, UR4 ;  /* 0x0000000404067c20 */ /* 0x000fe20008400000 */
[--C-:B------:R-:W-:Y:S02]  /*0560*/  SHF.R.S32.HI R4, RZ, 0x3, R0.reuse ;  /* 0x00000003ff047819 */ /* 0x100fe40000011400 */
[----:B------:R-:W-:Y:S01]  /*0570*/  VOTEU.ALL UP0, P0 ;  /* 0x00000000003f7886 */ /* 0x000fe20000000000 */
[----:B------:R-:W-:Y:S01]  /*0580*/  SHF.R.S32.HI R5, RZ, 0x1f, R0 ;  /* 0x0000001fff057819 */ /* 0x000fe20000011400 */
[----:B------:R-:W-:Y:S01]  /*0590*/  UMOV UR4, 0x20 ;  /* 0x0000002000047882 */ /* 0x000fe20000000000 */
[----:B------:R-:W1:Y:S01]  /*05a0*/  LDC R0, c[0x0][0x140] ;  /* 0x00005000ff007b82 */ /* 0x000e620000000800 */
[----:B------:R-:W5:Y:S01]  /*05b0*/  F2I.U32.TRUNC.NTZ R6, R6 ;  /* 0x0000000600067305 */ /* 0x000f62000020f000 */
[----:B------:R-:W-:Y:S01]  /*05c0*/  LEA.HI R5, R5, R4, RZ, 0x2 ;  /* 0x0000000405057211 */ /* 0x000fe200078f10ff */
[----:B------:R-:W-:Y:S01]  /*05d0*/  @!UP0 UMOV UR7, 0x400 ;  /* 0x0000040000078882 */ /* 0x000fe20000000000 */
[----:B------:R-:W-:-:S04]  /*05e0*/  @!UP0 UIADD3 UR4, -UR4, 0x100000, URZ ;  /* 0x0010000004048890 */ /* 0x000fc8000fffe13f */
[----:B------:R-:W-:Y:S02]  /*05f0*/  @!UP0 USHF.L.U32 UR5, UR4, 0xb, URZ ;  /* 0x0000000b04058899 */ /* 0x000fe4000800063f */
[----:B------:R-:W-:Y:S01]  /*0600*/  @!UP0 USHF.L.U32 UR4, UR4, 0x1, URZ ;  /* 0x0000000104048899 */ /* 0x000fe2000800063f */
[----:B------:R-:W-:Y:S01]  /*0610*/  LOP3.LUT R5, R5, 0xfffffffc, RZ, 0xc0, !PT ;  /* 0xfffffffc05057812 */ /* 0x000fe200078ec0ff */
[----:B------:R-:W-:Y:S01]  /*0620*/  VOTEU.ALL UP1, P0 ;  /* 0x00000000003f7886 */ /* 0x000fe20000020000 */
[----:B------:R-:W2:Y:S01]  /*0630*/  @!UP0 S2UR UR8, SR_CgaCtaId ;  /* 0x00000000000889c3 */ /* 0x000ea20000008800 */
[----:B0-----:R-:W-:Y:S02]  /*0640*/  R2UR UR12, R8 ;  /* 0x00000000080c72ca */ /* 0x001fe400000e0000 */
[----:B------:R-:W-:Y:S01]  /*0650*/  IMAD.IADD R5, R4, 0x1, -R5 ;  /* 0x0000000104057824 */ /* 0x000fe200078e0a05 */
[----:B-----5:R-:W-:-:S04]  /*0660*/  R2UR UR6, R6 ;  /* 0x00000000060672ca */ /* 0x020fc800000e0000 */
[----:B------:R-:W-:-:S06]  /*0670*/  LEA R2, R2, R5, 0x2 ;  /* 0x0000000502027211 */ /* 0x000fcc00078e10ff */
[----:B------:R-:W-:Y:S01]  /*0680*/  UIADD3 UR12, -UR12, URZ, URZ ;  /* 0x0000003f0c0c7290 */ /* 0x000fe2000fffe13f */
[----:B------:R-:W-:Y:S01]  /*0690*/  IMAD.SHL.U32 R5, R2, 0x4, RZ ;  /* 0x0000000402057824 */ /* 0x000fe200078e00ff */
[----:B-1----:R-:W-:Y:S02]  /*06a0*/  ISETP.EQ.U32.AND P3, PT, R0, 0x1, PT ;  /* 0x000000010000780c */ /* 0x002fe40003f62070 */
[----:B------:R-:W-:Y:S02]  /*06b0*/  UIMAD UR14, UR11, UR12, UR10 ;  /* 0x0000000c0b0e72a4 */ /* 0x000fe4000f8e020a */
[----:B------:R-:W-:Y:S01]  /*06c0*/  LOP3.LUT R152, R2, 0xc, R5, 0x78, !PT ;  /* 0x0000000c02987812 */ /* 0x000fe200078e7805 */
[----:B------:R-:W-:Y:S02]  /*06d0*/  UIADD3 UR6, -UR6, URZ, URZ ;  /* 0x0000003f06067290 */ /* 0x000fe4000fffe13f */
[----:B--2---:R-:W-:Y:S01]  /*06e0*/  @!UP0 ULEA UR7, UR8, UR7, 0x18 ;  /* 0x0000000708078291 */ /* 0x004fe2000f8ec03f */
[----:B------:R-:W-:Y:S01]  /*06f0*/  ISETP.NE.AND P1, PT, R152, UR14, PT ;  /* 0x0000000e98007c0c */ /* 0x000fe2000bf25270 */
[----:B------:R-:W-:Y:S01]  /*0700*/  VOTEU.ALL UP0, P0 ;  /* 0x00000000003f7886 */ /* 0x000fe20000000000 */
[----:B------:R-:W-:Y:S01]  /*0710*/  ULDC UR8, c[0x0][0x144] ;  /* 0x0000510000087ab9 */ /* 0x000fe20000000800 */
[----:B------:R-:W-:Y:S01]  /*0720*/  LOP3.LUT P0, RZ, R3, 0x7, RZ, 0xc0, !PT ;  /* 0x0000000703ff7812 */ /* 0x000fe2000780c0ff */
[----:B------:R-:W-:-:S03]  /*0730*/  UIMAD UR8, UR8, UR6, UR13 ;  /* 0x00000006080872a4 */ /* 0x000fc6000f8e020d */
[----:B------:R-:W-:-:S03]  /*0740*/  ISETP.LT.U32.AND P0, PT, R152, 0x2, !P0 ;  /* 0x000000029800780c */ /* 0x000fc60004701070 */
[----:B------:R-:W-:Y:S01]  /*0750*/  ISETP.EQ.OR P1, PT, RZ, UR8, !P1 ;  /* 0x00000008ff007c0c */ /* 0x000fe2000cf22670 */
[----:B------:R-:W0:Y:S02]  /*0760*/  FENCE.VIEW.ASYNC.S ;  /* 0x00000000000073c6 */ /* 0x000e240000000000 */
[----:B0-----:R0:W1:Y:S01]  /*0770*/  @!UP0 SYNCS.EXCH.64 URZ, [UR7+0x60], UR4 ;  /* 0x00006004073f85b2 */ /* 0x0010620008000100 */
[----:B------:R-:W-:-:S04]  /*0780*/  PLOP3.LUT P0, PT, P0, P1, PT, 0x80, 0x0 ;  /* 0x000000000000781c */ /* 0x000fc80000703070 */
[----:B------:R-:W-:Y:S01]  /*0790*/  P2R R17, PR, RZ, 0x1 ;  /* 0x00000001ff117803 */ /* 0x000fe20000000000 */
[----:B------:R0:W2:Y:S01]  /*07a0*/  @!UP1 SYNCS.EXCH.64 URZ, [UR7+0x68], UR4 ;  /* 0x00006804073f95b2 */ /* 0x0000a20008000100 */
[----:B------:R-:W-:Y:S01]  /*07b0*/  NOP ;  /* 0x0000000000007918 */ /* 0x000fe20000000000 */
[----:B------:R-:W-:Y:S06]  /*07c0*/  @!P3 BRA `(.L_x_3) ;  /* 0x000000000008b947 */ /* 0x000fec0003800000 */
[----:B-1234-:R-:W-:Y:S01]  /*07d0*/  UCGABAR_ARV ;  /* 0x00000000000079c7 */ /* 0x01efe20008000000 */
[----:B------:R-:W-:Y:S05]  /*07e0*/  BRA `(.L_x_4) ;  /* 0x0000000000047947 */ /* 0x000fea0003800000 */
.L_x_3:
[----:B-1234-:R-:W-:Y:S01]  /*07f0*/  NOP ;  /* 0x0000000000007918 */ /* 0x01efe20000000000 */
.L_x_4:
[----:B0-----:R-:W-:Y:S01]  /*0800*/  ULDC UR4, c[0x0][0x65c] ;  /* 0x0001970000047ab9 */ /* 0x001fe20000000800 */
[----:B------:R-:W-:Y:S01]  /*0810*/  UMOV UR5, URZ ;  /* 0x0000003f00057c82 */ /* 0x000fe20008000000 */
[----:B------:R-:W-:-:S03]  /*0820*/  UISETP.NE.AND UP0, UPT, UR4, 0x1, UPT ;  /* 0x000000010400788c */ /* 0x000fc6000bf05270 */
[----:B------:R-:W-:Y:S01]  /*0830*/  UMOV UR4, UR13 ;  /* 0x0000000d00047c82 */ /* 0x000fe20008000000 */
[----:B------:R-:W-:Y:S02]  /*0840*/  UP2UR UR45, UPR, URZ, 0x1 ;  /* 0x000000013f2d7883 */ /* 0x000fe40008000000 */
[----:B------:R-:W-:Y:S02]  /*0850*/  PLOP3.LUT P0, PT, PT, PT, UP0, 0x80, 0x0 ;  /* 0x000000000000781c */ /* 0x000fe40003f0f008 */
[----:B------:R-:W-:Y:S02]  /*0860*/  PLOP3.LUT P1, PT, PT, PT, UP0, 0x80, 0x0 ;  /* 0x000000000000781c */ /* 0x000fe40003f2f008 */
[----:B------:R-:W-:Y:S01]  /*0870*/  PLOP3.LUT P5, PT, PT, PT, UP0, 0x80, 0x0 ;  /* 0x000000000000781c */ /* 0x000fe20003faf008 */
[----:B------:R-:W-:Y:S01]  /*0880*/  @UP0 ULDC UR14, c[0x0][0x10] ;  /* 0x00000400000e0ab9 */ /* 0x000fe20000000800 */
[----:B------:R-:W-:Y:S01]  /*0890*/  @UP0 UMOV UR6, UR10 ;  /* 0x0000000a00060c82 */ /* 0x000fe20008000000 */
[----:B------:R-:W-:Y:S01]  /*08a0*/  @UP0 UMOV UR7, URZ ;  /* 0x0000003f00070c82 */ /* 0x000fe20008000000 */
[----:B------:R-:W-:Y:S01]  /*08b0*/  PLOP3.LUT P4, PT, PT, PT, UP0, 0x80, 0x0 ;  /* 0x000000000000781c */ /* 0x000fe20003f8f008 */
[----:B------:R-:W-:-:S03]  /*08c0*/  @UP0 UIMAD.WIDE.U32 UR14, UR13, UR14, UR6 ;  /* 0x0000000e0d0e02a5 */ /* 0x000fc6000f8e0006 */
[----:B------:R-:W-:Y:S01]  /*08d0*/  @!UP0 ULDC UR7, c[0x0][0xc] ;  /* 0x0000030000078ab9 */ /* 0x000fe20000000800 */
[----:B------:R-:W-:Y:S01]  /*08e0*/  @UP0 UMOV UR6, URZ ;  /* 0x0000003f00060c82 */ /* 0x000fe20008000000 */
[----:B------:R-:W-:Y:S01]  /*08f0*/  @!UP0 UIMAD.WIDE.U32 UR4, UR10, UR7, UR4 ;  /* 0x000000070a0482a5 */ /* 0x000fe2000f8e0004 */
[----:B------:R-:W-:Y:S01]  /*0900*/  IMAD.U32 R2, RZ, RZ, UR14 ;  /* 0x0000000eff027e24 */ /* 0x000fe2000f8e00ff */
[----:B------:R-:W-:Y:S02]  /*0910*/  @UP0 UIADD3 UR6, UR15, UR6, URZ ;  /* 0x000000060f060290 */ /* 0x000fe4000fffe03f */
[----:B------:R-:W-:Y:S02]  /*0920*/  IMAD.U32 R3, RZ, RZ, UR15 ;  /* 0x0000000fff037e24 */ /* 0x000fe4000f8e00ff */
[----:B------:R-:W-:Y:S02]  /*0930*/  @P0 IMAD.MOV.U32 R7, RZ, RZ, R2 ;  /* 0x000000ffff070224 */ /* 0x000fe400078e0002 */
[----:B------:R-:W-:Y:S01]  /*0940*/  IMAD.U32 R2, RZ, RZ, UR4 ;  /* 0x00000004ff027e24 */ /* 0x000fe2000f8e00ff */
[----:B------:R-:W-:Y:S01]  /*0950*/  @P1 MOV R6, UR6 ;  /* 0x0000000600061c02 */ /* 0x000fe20008000f00 */
[----:B------:R-:W-:-:S02]  /*0960*/  IMAD.U32 R5, RZ, RZ, UR5 ;  /* 0x00000005ff057e24 */ /* 0x000fc4000f8e00ff */
[----:B------:R-:W-:Y:S01]  /*0970*/  IMAD.U32 R3, RZ, RZ, UR5 ;  /* 0x00000005ff037e24 */ /* 0x000fe2000f8e00ff */
[----:B------:R-:W-:Y:S01]  /*0980*/  @!P4 MOV R7, R2 ;  /* 0x000000020007c202 */ /* 0x000fe20000000f00 */
[----:B------:R-:W-:Y:S02]  /*0990*/  @!P5 IMAD.MOV.U32 R6, RZ, RZ, R5 ;  /* 0x000000ffff06d224 */ /* 0x000fe400078e0005 */
[----:B------:R-:W-:-:S03]  /*09a0*/  IMAD.U32 R4, RZ, RZ, UR4 ;  /* 0x00000004ff047e24 */ /* 0x000fc6000f8e00ff */
[----:B------:R0:W-:Y:S04]  /*09b0*/  STL [R1+0x200], R6 ;  /* 0x0002000601007387 */ /* 0x0001e80000100800 */
[----:B------:R0:W-:Y:S01]  /*09c0*/  STL [R1+0x204], R7 ;  /* 0x0002040701007387 */ /* 0x0001e20000100800 */
[----:B------:R-:W-:Y:S05]  /*09d0*/  @!P3 BRA `(.L_x_5) ;  /* 0x00000000000cb947 */ /* 0x000fea0003800000 */
[----:B------:R-:W-:Y:S01]  /*09e0*/  UCGABAR_WAIT ;  /* 0x0000000000007dc7 */ /* 0x000fe20008000000 */
[----:B------:R-:W-:Y:S01]  /*09f0*/  CCTL.IVALL ;  /* 0x00000000ff00798f */ /* 0x000fe20002000000 */
[----:B------:R-:W-:Y:S05]  /*0a00*/  BRA `(.L_x_6) ;  /* 0x0000000000047947 */ /* 0x000fea0003800000 */
.L_x_5:
[----:B------:R-:W-:Y:S06]  /*0a10*/  BAR.SYNC.DEFER_BLOCKING 0x0 ;  /* 0x0000000000007b1d */ /* 0x000fec0000010000 */
.L_x_6:
[----:B------:R-:W-:Y:S05]  /*0a20*/  @!P2 BRA `(.L_x_7) ;  /* 0x000001a00028a947 */ /* 0x000fea0003800000 */
[----:B------:R-:W-:-:S06]  /*0a30*/  UISETP.GT.U32.AND UP0, UPT, UR16, 0x1, UPT ;  /* 0x000000011000788c */ /* 0x000fcc000bf04070 */
[----:B------:R-:W-:-:S13]  /*0a40*/  PLOP3.LUT P0, PT, PT, PT, UP0, 0x80, 0x0 ;  /* 0x000000000000781c */ /* 0x000fda0003f0f008 */
[----:B------:R-:W-:Y:S05]  /*0a50*/  @P0 EXIT ;  /* 0x000000000000094d */ /* 0x000fea0003800000 */
[----:B------:R-:W-:Y:S01]  /*0a60*/  ULDC.64 UR4, c[0x0][0x650] ;  /* 0x0001940000047ab9 */ /* 0x000fe20000000a00 */
[----:B------:R-:W-:Y:S01]  /*0a70*/  UMOV UR41, 0xffffffff ;  /* 0xffffffff00297882 */ /* 0x000fe20000000000 */
[----:B------:R-:W-:Y:S01]  /*0a80*/  ISETP.GE.U32.AND P0, PT, R7, UR4, PT ;  /* 0x0000000407007c0c */ /* 0x000fe2000bf06070 */
[----:B------:R-:W-:Y:S01]  /*0a90*/  UMOV UR42, 0xffffffff ;  /* 0xffffffff002a7882 */ /* 0x000fe20000000000 */
[----:B------:R-:W-:Y:S01]  /*0aa0*/  UMOV UR43, 0xffffffff ;  /* 0xffffffff002b7882 */ /* 0x000fe20000000000 */
[----:B------:R-:W-:Y:S02]  /*0ab0*/  PRMT R0, RZ, 0x7610, R0 ;  /* 0x00007610ff007816 */ /* 0x000fe40000000000 */
[----:B------:R-:W-:-:S13]  /*0ac0*/  ISETP.GE.U32.AND.EX P0, PT, R6, UR5, PT, P0 ;  /* 0x0000000506007c0c */ /* 0x000fda000bf06100 */
[----:B------:R-:W-:Y:S05]  /*0ad0*/  @P0 BRA `(.L_x_8) ;  /* 0x0000000400480947 */ /* 0x000fea0003800000 */
[----:B------:R-:W-:Y:S01]  /*0ae0*/  ULDC.64 UR16, c[0x0][0x628] ;  /* 0x00018a0000107ab9 */ /* 0x000fe20000000a00 */
[C---:B------:R-:W-:Y:S01]  /*0af0*/  R2UR UR19, R7.reuse ;  /* 0x00000000071372ca */ /* 0x040fe200000e0000 */
[----:B------:R-:W-:Y:S01]  /*0b00*/  ULDC UR18, c[0x0][0x630] ;  /* 0x00018c0000127ab9 */ /* 0x000fe20000000800 */
[----:B------:R-:W-:Y:S02]  /*0b10*/  ISETP.NE.U32.AND P0, PT, RZ, UR16, PT ;  /* 0x00000010ff007c0c */ /* 0x000fe4000bf05070 */
[----:B------:R-:W-:Y:S02]  /*0b20*/  R2UR UR4, R7 ;  /* 0x00000000070472ca */ /* 0x000fe400000e0000 */
[----:B------:R-:W-:Y:S02]  /*0b30*/  ISETP.NE.AND.EX P0, PT, RZ, UR17, PT, P0 ;  /* 0x00000011ff007c0c */ /* 0x000fe4000bf05300 */
[----:B------:R-:W-:-:S11]  /*0b40*/  R2UR UR5, R6 ;  /* 0x00000000060572ca */ /* 0x000fd600000e0000 */
[----:B------:R-:W-:Y:S05]  /*0b50*/  @!P0 BRA `(.L_x_9) ;  /* 0x0000000000308947 */ /* 0x000fea0003800000 */
[----:B------:R-:W-:Y:S01]  /*0b60*/  R2UR UR4, R7 ;  /* 0x00000000070472ca */ /* 0x000fe200000e0000 */
[----:B------:R-:W-:Y:S01]  /*0b70*/  ULDC UR9, c[0x0][0x634] ;  /* 0x00018d0000097ab9 */ /* 0x000fe20000000800 */
[----:B------:R-:W-:-:S11]  /*0b80*/  R2UR UR13, R6 ;  /* 0x00000000060d72ca */ /* 0x000fd600000e0000 */
[----:B------:R-:W-:-:S04]  /*0b90*/  UIADD3 UR9, UP0, UR4, UR9, URZ ;  /* 0x0000000904097290 */ /* 0x000fc8000ff1e03f */
[----:B------:R-:W-:-:S04]  /*0ba0*/  UIADD3.X UR13, URZ, UR13, URZ, UP0, !UPT ;  /* 0x0000000d3f0d7290 */ /* 0x000fc800087fe43f */
[----:B------:R-:W-:-:S04]  /*0bb0*/  UIMAD.WIDE.U32 UR4, UR13, UR16, URZ ;  /* 0x000000100d0472a5 */ /* 0x000fc8000f8e003f */
[----:B------:R-:W-:Y:S02]  /*0bc0*/  UIMAD.WIDE.U32 UR6, UP0, UR9, UR17, UR4 ;  /* 0x00000011090672a5 */ /* 0x000fe4000f800004 */
[----:B------:R-:W-:Y:S02]  /*0bd0*/  UIMAD.WIDE.U32 UR4, UR9, UR16, URZ ;  /* 0x00000010090472a5 */ /* 0x000fe4000f8e003f */
[----:B------:R-:W-:Y:S02]  /*0be0*/  UIADD3.X UR15, URZ, URZ, URZ, UP0, !UPT ;  /* 0x0000003f3f0f7290 */ /* 0x000fe400087fe43f */
[----:B------:R-:W-:Y:S01]  /*0bf0*/  UIADD3 URZ, UP0, UR5, UR6, URZ ;  /* 0x00000006053f7290 */ /* 0x000fe2000ff1e03f */
[----:B------:R-:W-:-:S03]  /*0c00*/  UMOV UR14, UR7 ;  /* 0x00000007000e7c82 */ /* 0x000fc60008000000 */
[----:B------:R-:W-:-:S12]  /*0c10*/  UIMAD.WIDE.U32.X UR4, UR13, UR17, UR14, UP0 ;  /* 0x000000110d0472a5 */ /* 0x000fd800080e040e */
.L_x_9:
[----:B------:R-:W-:Y:S01]  /*0c20*/  USHF.R.U64 UR43, UR4, UR18, UR5 ;  /* 0x00000012042b7299 */ /* 0x000fe20008001205 */
[----:B------:R-:W-:Y:S01]  /*0c30*/  R2UR UR7, R6 ;  /* 0x00000000060772ca */ /* 0x000fe200000e0000 */
[----:B------:R-:W-:Y:S02]  /*0c40*/  USHF.R.U32.HI UR4, URZ, UR18, UR5 ;  /* 0x000000123f047299 */ /* 0x000fe40008011605 */
[----:B------:R-:W-:Y:S01]  /*0c50*/  UIADD3 UR5, UP0, URZ, -UR43, URZ ;  /* 0x8000002b3f057290 */ /* 0x000fe2000ff1e03f */
[----:B------:R-:W-:Y:S01]  /*0c60*/  ULDC.64 UR14, c[0x0][0x620] ;  /* 0x00018800000e7ab9 */ /* 0x000fe20000000a00 */
[----:B------:R-:W-:Y:S02]  /*0c70*/  UMOV UR6, UR19 ;  /* 0x0000001300067c82 */ /* 0x000fe40008000000 */
[----:B------:R-:W-:Y:S01]  /*0c80*/  UIADD3.X UR4, URZ, ~UR4, URZ, UP0, !UPT ;  /* 0x800000043f047290 */ /* 0x000fe200087fe43f */
[----:B------:R-:W-:Y:S01]  /*0c90*/  ULDC UR9, c[0x0][0x618] ;  /* 0x0001860000097ab9 */ /* 0x000fe20000000800 */
[----:B------:R-:W-:-:S02]  /*0ca0*/  UIMAD UR12, UR11, UR12, UR10 ;  /* 0x0000000c0b0c72a4 */ /* 0x000fc4000f8e020a */
[----:B------:R-:W-:Y:S02]  /*0cb0*/  UIMAD UR4, UR4, UR14, URZ ;  /* 0x0000000e040472a4 */ /* 0x000fe4000f8e023f */
[----:B------:R-:W-:Y:S02]  /*0cc0*/  UIMAD.WIDE.U32 UR6, UR5, UR14, UR6 ;  /* 0x0000000e050672a5 */ /* 0x000fe4000f8e0006 */
[----:B------:R-:W-:Y:S01]  /*0cd0*/  UIMAD UR4, UR5, UR15, UR4 ;  /* 0x0000000f050472a4 */ /* 0x000fe2000f8e0204 */
[----:B------:R-:W-:Y:S01]  /*0ce0*/  ULDC UR10, c[0x0][0x608] ;  /* 0x00018200000a7ab9 */ /* 0x000fe20000000800 */
[----:B------:R-:W-:Y:S02]  /*0cf0*/  ULDC UR18, c[0x0][0x658] ;  /* 0x0001960000127ab9 */ /* 0x000fe40000000800 */
[----:B------:R-:W-:Y:S01]  /*0d00*/  UIADD3 UR7, UR7, UR4, URZ ;  /* 0x0000000407077290 */ /* 0x000fe2000fffe03f */
[----:B------:R-:W-:Y:S02]  /*0d10*/  UMOV UR11, 0xffffffff ;  /* 0xffffffff000b7882 */ /* 0x000fe40000000000 */
[----:B------:R-:W-:Y:S01]  /*0d20*/  ULDC.64 UR4, c[0x0][0x640] ;  /* 0x0001900000047ab9 */ /* 0x000fe20000000a00 */
[----:B------:R-:W-:Y:S01]  /*0d30*/  USHF.R.U64 UR16, UR6, UR9, UR7 ;  /* 0x0000000906107299 */ /* 0x000fe20008001207 */
[----:B------:R-:W-:Y:S01]  /*0d40*/  ISETP.NE.U32.AND P0, PT, RZ, UR4, PT ;  /* 0x00000004ff007c0c */ /* 0x000fe2000bf05070 */
[----:B------:R-:W-:-:S02]  /*0d50*/  USHF.R.U32.HI UR7, URZ, UR9, UR7 ;  /* 0x000000093f077299 */ /* 0x000fc40008011607 */
[----:B------:R-:W-:Y:S01]  /*0d60*/  USHF.L.U32 UR6, UR11, UR18, URZ ;  /* 0x000000120b067299 */ /* 0x000fe2000800063f */
[----:B------:R-:W-:Y:S01]  /*0d70*/  ISETP.NE.AND.EX P0, PT, RZ, UR5, PT, P0 ;  /* 0x00000005ff007c0c */ /* 0x000fe2000bf05300 */
[----:B------:R-:W-:Y:S02]  /*0d80*/  USHF.R.U64 UR22, UR16, UR10, UR7 ;  /* 0x0000000a10167299 */ /* 0x000fe40008001207 */
[----:B------:R-:W-:Y:S02]  /*0d90*/  USHF.R.U32.HI UR7, URZ, UR10, UR7 ;  /* 0x0000000a3f077299 */ /* 0x000fe40008011607 */
[----:B------:R-:W-:Y:S02]  /*0da0*/  UISETP.NE.AND UP1, UPT, UR45, URZ, UPT ;  /* 0x0000003f2d00728c */ /* 0x000fe4000bf25270 */
[----:B------:R-:W-:Y:S01]  /*0db0*/  USHF.R.U64 UR23, UR22, UR18, UR7 ;  /* 0x0000001216177299 */ /* 0x000fe20008001207 */
[----:B------:R-:W-:Y:S01]  /*0dc0*/  ULDC UR17, c[0x0][0x600] ;  /* 0x0001800000117ab9 */ /* 0x000fe20000000800 */
[----:B------:R-:W-:-:S02]  /*0dd0*/  ULOP3.LUT UR13, URZ, UR6, URZ, 0x33, !UPT ;  /* 0x000000063f0d7292 */ /* 0x000fc4000f8e333f */
[----:B------:R-:W-:Y:S02]  /*0de0*/  UIADD3 UR15, UR17, -0x1, URZ ;  /* 0xffffffff110f7890 */ /* 0x000fe4000fffe03f */
[----:B------:R-:W-:Y:S02]  /*0df0*/  USEL UR12, UR8, UR12, !UP1 ;  /* 0x0000000c080c7287 */ /* 0x000fe4000c800000 */
[----:B------:R-:W-:Y:S01]  /*0e00*/  USHF.R.U32.HI UR7, URZ, UR18, UR7 ;  /* 0x000000123f077299 */ /* 0x000fe20008011607 */
[----:B------:R-:W-:Y:S01]  /*0e10*/  ULDC UR19, c[0x0][0x648] ;  /* 0x0001920000137ab9 */ /* 0x000fe20000000800 */
[----:B------:R-:W-:Y:S01]  /*0e20*/  ULDC UR20, c[0x0][0x638] ;  /* 0x00018e0000147ab9 */ /* 0x000fe20000000800 */
[----:B------:R-:W-:Y:S01]  /*0e30*/  UMOV UR21, 0x1 ;  /* 0x0000000100157882 */ /* 0x000fe20000000000 */
[----:B------:R-:W-:Y:S01]  /*0e40*/  UMOV UR6, UR23 ;  /* 0x0000001700067c82 */ /* 0x000fe20008000000 */
[----:B------:R-:W-:Y:S07]  /*0e50*/  @!P0 BRA `(.L_x_10) ;  /* 0x0000000000308947 */ /* 0x000fee0003800000 */
[----:B------:R-:W-:Y:S02]  /*0e60*/  ULDC UR10, c[0x0][0x64c] ;  /* 0x00019300000a7ab9 */ /* 0x000fe40000000800 */
        /* <DEDUP_REMOVED lines=8> */
[----:B------:R-:W-:-:S07]  /*0ef0*/  UIMAD.WIDE.U32.X UR4, UR14, UR5, UR10, UP0 ;  /* 0x000000050e0472a5 */ /* 0x000fce00080e040a */
[----:B------:R-:W-:Y:S01]  /*0f00*/  UMOV UR6, UR4 ;  /* 0x0000000400067c82 */ /* 0x000fe20008000000 */
[----:B------:R-:W-:-:S05]  /*0f10*/  UMOV UR7, UR5 ;  /* 0x0000000500077c82 */ /* 0x000fca0008000000 */
.L_x_10:
[----:B------:R-:W-:Y:S01]  /*0f20*/  USHF.R.U64 UR5, UR6, UR19, UR7 ;  /* 0x0000001306057299 */ /* 0x000fe20008001207 */
[----:B------:R-:W-:Y:S01]  /*0f30*/  IMAD.MOV.U32 R0, RZ, RZ, 0x1 ;  /* 0x00000001ff007424 */ /* 0x000fe200078e00ff */
[----:B------:R-:W-:Y:S02]  /*0f40*/  USHF.L.U32 UR4, UR21, UR18, URZ ;  /* 0x0000001215047299 */ /* 0x000fe4000800063f */
[----:B------:R-:W-:Y:S02]  /*0f50*/  ULOP3.LUT UR13, UR22, UR13, URZ, 0xc0, !UPT ;  /* 0x0000000d160d7292 */ /* 0x000fe4000f8ec03f */
[----:B------:R-:W-:Y:S02]  /*0f60*/  UIADD3 UR6, -UR5, URZ, URZ ;  /* 0x0000003f05067290 */ /* 0x000fe4000fffe13f */
[----:B------:R-:W-:Y:S02]  /*0f70*/  UIMAD UR13, UR4, UR5, UR13 ;  /* 0x00000005040d72a4 */ /* 0x000fe4000f8e020d */
[----:B------:R-:W-:-:S02]  /*0f80*/  ULOP3.LUT UR15, UR16, UR15, URZ, 0xc0, !UPT ;  /* 0x0000000f100f7292 */ /* 0x000fc4000f8ec03f */
[----:B------:R-:W-:Y:S01]  /*0f90*/  UIMAD UR4, UR6, UR20, UR23 ;  /* 0x00000014060472a4 */ /* 0x000fe2000f8e0217 */
[----:B------:R-:W-:Y:S01]  /*0fa0*/  ULDC UR5, c[0x0][0x610] ;  /* 0x0001840000057ab9 */ /* 0x000fe20000000800 */
[----:B------:R-:W-:Y:S02]  /*0fb0*/  UISETP.NE.AND UP0, UPT, UR45, URZ, UPT ;  /* 0x0000003f2d00728c */ /* 0x000fe4000bf05270 */
[----:B------:R-:W-:Y:S02]  /*0fc0*/  UIMAD UR12, UR13, UR5, UR12 ;  /* 0x000000050d0c72a4 */ /* 0x000fe4000f8e020c */
[----:B------:R-:W-:-:S04]  /*0fd0*/  UIMAD UR4, UR4, UR17, UR15 ;  /* 0x00000011040472a4 */ /* 0x000fc8000f8e020f */
[----:B------:R-:W-:Y:S02]  /*0fe0*/  USEL UR42, UR4, UR12, !UP0 ;  /* 0x0000000c042a7287 */ /* 0x000fe4000c000000 */
[----:B------:R-:W-:-:S12]  /*0ff0*/  USEL UR41, UR12, UR4, !UP0 ;  /* 0x000000040c297287 */ /* 0x000fd8000c000000 */
.L_x_8:
[----:B------:R-:W-:-:S08]  /*1000*/  NOP ;  /* 0x0000000000007918 */ /* 0x000fd00000000000 */
[----:B------:R-:W1:Y:S02]  /*1010*/  USETMAXREG.TRY_ALLOC.CTAPOOL UP0, 0xf0 ;  /* 0x000000f0000079c8 */ /* 0x000e640008000600 */
[----:B-1----:R-:W-:-:S13]  /*1020*/  PLOP3.LUT P0, PT, PT, PT, UP0, 0x80, 0x0 ;  /* 0x000000000000781c */ /* 0x002fda0003f0f008 */
[----:B------:R-:W-:Y:S05]  /*1030*/  @!P0 BRA `(.L_x_8) ;  /* 0xfffffffc00f08947 */ /* 0x000fea000383ffff */
[----:B------:R-:W-:Y:S01]  /*1040*/  ULDC.64 UR4, c[0x0][0x598] ;  /* 0x0001660000047ab9 */ /* 0x000fe20000000a00 */
[----:B------:R-:W-:Y:S01]  /*1050*/  ULDC.64 UR36, c[0x0][0x208] ;  /* 0x0000820000247ab9 */ /* 0x000fe20000000a00 */
[----:B------:R-:W-:-:S04]  /*1060*/  ISETP.NE.U32.AND P0, PT, RZ, UR4, PT ;  /* 0x00000004ff007c0c */ /* 0x000fc8000bf05070 */
[----:B------:R-:W-:-:S13]  /*1070*/  ISETP.NE.AND.EX P0, PT, RZ, UR5, PT, P0 ;  /* 0x00000005ff007c0c */ /* 0x000fda000bf05300 */
[----:B------:R-:W-:Y:S05]  /*1080*/  @!P0 BRA `(.L_x_11) ;  /* 0x00000000001c8947 */ /* 0x000fea0003800000 */
[----:B------:R-:W1:Y:S02]  /*1090*/  LDC.64 R2, c[0x0][0x598] ;  /* 0x00016600ff027b82 */ /* 0x000e640000000a00 */
[----:B-1----:R-:W2:Y:S02]  /*10a0*/  LDG.E.64 R2, desc[UR36][R2.64] ;  /* 0x0000002402027981 */ /* 0x002ea4000c1e1b00 */
[----:B--2---:R-:W-:-:S04]  /*10b0*/  ISETP.NE.U32.AND P0, PT, R2, RZ, PT ;  /* 0x000000ff0200720c */ /* 0x004fc80003f05070 */
[----:B------:R-:W-:-:S13]  /*10c0*/  ISETP.NE.AND.EX P0, PT, R3, RZ, PT, P0 ;  /* 0x000000ff0300720c */ /* 0x000fda0003f05300 */
[----:B------:R-:W-:Y:S05]  /*10d0*/  @!P0 BRA `(.L_x_11) ;  /* 0x0000000000088947 */ /* 0x000fea0003800000 */
[----:B------:R1:W5:Y:S01]  /*10e0*/  LD.E R2, desc[UR36][R2.64] ;  /* 0x0000002402027980 */ /* 0x000362000c101900 */
[----:B------:R-:W-:Y:S05]  /*10f0*/  BRA `(.L_x_12) ;  /* 0x0000000000247947 */ /* 0x000fea0003800000 */
.L_x_11:
[----:B------:R-:W-:Y:S02]  /*1100*/  ULDC.64 UR4, c[0x0][0x588] ;  /* 0x0001620000047ab9 */ /* 0x000fe40000000a00 */
[----:B------:R-:W-:-:S04]  /*1110*/  ISETP.NE.U32.AND P0, PT, RZ, UR4, PT ;  /* 0x00000004ff007c0c */ /* 0x000fc8000bf05070 */
[----:B------:R-:W-:-:S13]  /*1120*/  ISETP.NE.AND.EX P0, PT, RZ, UR5, PT, P0 ;  /* 0x00000005ff007c0c */ /* 0x000fda000bf05300 */
[----:B------:R-:W-:Y:S05]  /*1130*/  @!P0 BRA `(.L_x_13) ;  /* 0x00000000000c8947 */ /* 0x000fea0003800000 */
[----:B------:R-:W1:Y:S02]  /*1140*/  LDC.64 R2, c[0x0][0x588] ;  /* 0x00016200ff027b82 */ /* 0x000e640000000a00 */
[----:B-1----:R2:W5:Y:S01]  /*1150*/  LDG.E R2, desc[UR36][R2.64] ;  /* 0x0000002402027981 */ /* 0x002562000c1e1900 */
[----:B------:R-:W-:Y:S05]  /*1160*/  BRA `(.L_x_12) ;  /* 0x0000000000087947 */ /* 0x000fea0003800000 */
.L_x_13:
[----:B------:R-:W-:Y:S02]  /*1170*/  ULDC UR4, c[0x0][0x580] ;  /* 0x0001600000047ab9 */ /* 0x000fe40000000800 */
[----:B------:R-:W-:-:S07]  /*1180*/  IMAD.U32 R2, RZ, RZ, UR4 ;  /* 0x00000004ff027e24 */ /* 0x000fce000f8e00ff */
.L_x_12:
[----:B------:R-:W-:Y:S02]  /*1190*/  ULDC.64 UR4, c[0x0][0x5a0] ;  /* 0x0001680000047ab9 */ /* 0x000fe40000000a00 */
[----:B------:R-:W-:-:S04]  /*11a0*/  ISETP.NE.U32.AND P0, PT, RZ, UR4, PT ;  /* 0x00000004ff007c0c */ /* 0x000fc8000bf05070 */
[----:B------:R-:W-:-:S13]  /*11b0*/  ISETP.NE.AND.EX P0, PT, RZ, UR5, PT, P0 ;  /* 0x00000005ff007c0c */ /* 0x000fda000bf05300 */
[----:B------:R-:W-:Y:S05]  /*11c0*/  @!P0 BRA `(.L_x_14) ;  /* 0x00000000001c8947 */ /* 0x000fea0003800000 */
[----:B------:R-:W3:Y:S02]  /*11d0*/  LDC.64 R4, c[0x0][0x5a0] ;  /* 0x00016800ff047b82 */ /* 0x000ee40000000a00 */
[----:B---3--:R-:W3:Y:S02]  /*11e0*/  LDG.E.64 R4, desc[UR36][R4.64] ;  /* 0x0000002404047981 */ /* 0x008ee4000c1e1b00 */
[----:B---3--:R-:W-:-:S04]  /*11f0*/  ISETP.NE.U32.AND P0, PT, R4, RZ, PT ;  /* 0x000000ff0400720c */ /* 0x008fc80003f05070 */
[----:B------:R-:W-:-:S13]  /*1200*/  ISETP.NE.AND.EX P0, PT, R5, RZ, PT, P0 ;  /* 0x000000ff0500720c */ /* 0x000fda0003f05300 */
[----:B------:R-:W-:Y:S05]  /*1210*/  @!P0 BRA `(.L_x_14) ;  /* 0x0000000000088947 */ /* 0x000fea0003800000 */
[----:B------:R3:W5:Y:S01]  /*1220*/  LD.E R16, desc[UR36][R4.64] ;  /* 0x0000002404107980 */ /* 0x000762000c101900 */
[----:B------:R-:W-:Y:S05]  /*1230*/  BRA `(.L_x_15) ;  /* 0x0000000000247947 */ /* 0x000fea0003800000 */
.L_x_14:
[----:B------:R-:W-:Y:S02]  /*1240*/  ULDC.64 UR4, c[0x0][0x590] ;  /* 0x0001640000047ab9 */ /* 0x000fe40000000a00 */
[----:B------:R-:W-:-:S04]  /*1250*/  ISETP.NE.U32.AND P0, PT, RZ, UR4, PT ;  /* 0x00000004ff007c0c */ /* 0x000fc8000bf05070 */
[----:B------:R-:W-:-:S13]  /*1260*/  ISETP.NE.AND.EX P0, PT, RZ, UR5, PT, P0 ;  /* 0x00000005ff007c0c */ /* 0x000fda000bf05300 */
[----:B------:R-:W-:Y:S05]  /*1270*/  @!P0 BRA `(.L_x_16) ;  /* 0x00000000000c8947 */ /* 0x000fea0003800000 */
[----:B------:R-:W3:Y:S02]  /*1280*/  LDC.64 R4, c[0x0][0x590] ;  /* 0x00016400ff047b82 */ /* 0x000ee40000000a00 */
[----:B---3--:R4:W5:Y:S01]  /*1290*/  LDG.E R16, desc[UR36][R4.64] ;  /* 0x0000002404107981 */ /* 0x008962000c1e1900 */
[----:B------:R-:W-:Y:S05]  /*12a0*/  BRA `(.L_x_15) ;  /* 0x0000000000087947 */ /* 0x000fea0003800000 */
.L_x_16:
[----:B------:R-:W-:Y:S02]  /*12b0*/  ULDC UR4, c[0x0][0x584] ;  /* 0x0001610000047ab9 */ /* 0x000fe40000000800 */
[----:B------:R-:W-:-:S07]  /*12c0*/  IMAD.U32 R16, RZ, RZ, UR4 ;  /* 0x00000004ff107e24 */ /* 0x000fce000f8e00ff */
.L_x_15:
[----:B------:R-:W-:-:S13]  /*12d0*/  LOP3.LUT P0, RZ, R0, 0xff, RZ, 0xc0, !PT ;  /* 0x000000ff00ff7812 */ /* 0x000fda000780c0ff */
[----:B------:R-:W-:Y:S05]  /*12e0*/  @!P0 EXIT ;  /* 0x000000000000894d */ /* 0x000fea0003800000 */
[----:B------:R-:W-:Y:S01]  /*12f0*/  ULDC UR4, c[0x0][0x28c] ;  /* 0x0000a30000047ab9 */ /* 0x000fe20000000800 */
[----:B------:R-:W-:Y:S01]  /*1300*/  UMOV UR38, URZ ;  /* 0x0000003f00267c82 */ /* 0x000fe20008000000 */
[----:B------:R-:W-:Y:S01]  /*1310*/  UIADD3 UR4, UR4, 0x3f, URZ ;  /* 0x0000003f04047890 */ /* 0x000fe2000fffe03f */
[----:B------:R-:W-:-:S03]  /*1320*/  UMOV UR39, URZ ;  /* 0x0000003f00277c82 */ /* 0x000fc60008000000 */
[----:B------:R-:W-:-:S04]  /*1330*/  USHF.R.S32.HI UR5, URZ, 0x1f, UR4 ;  /* 0x0000001f3f057899 */ /* 0x000fc80008011404 */
[----:B------:R-:W-:-:S04]  /*1340*/  ULEA.HI UR5, UR5, UR4, URZ, 0x6 ;  /* 0x0000000405057291 */ /* 0x000fc8000f8f303f */
[----:B------:R-:W-:-:S12]  /*1350*/  USHF.R.S32.HI UR44, URZ, 0x6, UR5 ;  /* 0x000000063f2c7899 */ /* 0x000fd80008011405 */
.L_x_546:
[----:B0-----:R-:W0:Y:S01]  /*1360*/  S2R R0, SR_TID.X ;  /* 0x0000000000007919 */ /* 0x001e220000002100 */
[----:B-1----:R-:W1:Y:S01]  /*1370*/  S2UR UR7, SR_CgaCtaId ;  /* 0x00000000000779c3 */ /* 0x002e620000008800 */
[----:B------:R-:W-:Y:S02]  /*1380*/  UMOV UR6, 0x400 ;  /* 0x0000040000067882 */ /* 0x000fe40000000000 */
[----:B-1----:R-:W-:Y:S01]  /*1390*/  ULEA UR6, UR7, UR6, 0x18 ;  /* 0x0000000607067291 */ /* 0x002fe2000f8ec03f */
[----:B0-----:R-:W-:-:S04]  /*13a0*/  LOP3.LUT R0, R0, 0x80, RZ, 0xc0, !PT ;  /* 0x0000008000007812 */ /* 0x001fc800078ec0ff */
[----:B------:R-:W-:-:S06]  /*13b0*/  SHF.R.U32.HI R0, RZ, 0x7, R0 ;  /* 0x00000007ff007819 */ /* 0x000fcc0000011600 */
[----:B------:R-:W0:Y:S02]  /*13c0*/  SHFL.IDX PT, R0, R0, RZ, 0x1f ;  /* 0x00001fff00007589 */ /* 0x000e2400000e0000 */
[----:B0-----:R-:W-:-:S13]  /*13d0*/  R2UR UR4, R0 ;  /* 0x00000000000472ca */ /* 0x001fda00000e0000 */
[----:B------:R-:W-:-:S04]  /*13e0*/  ULEA.HI UR5, UR4, UR4, URZ, 0x1 ;  /* 0x0000000404057291 */ /* 0x000fc8000f8f083f */
[----:B------:R-:W-:-:S04]  /*13f0*/  ULOP3.LUT UR5, UR5, 0x7fffe, URZ, 0xc0, !UPT ;  /* 0x0007fffe05057892 */ /* 0x000fc8000f8ec03f */
[----:B------:R-:W-:-:S03]  /*1400*/  UIADD3 UR5, UR4, -UR5, URZ ;  /* 0x8000000504057290 */ /* 0x000fc6000fffe03f */
[----:B------:R-:W-:Y:S01]  /*1410*/  ULDC UR4, c[0x0][0x28c] ;  /* 0x0000a30000047ab9 */ /* 0x000fe20000000800 */
[----:B------:R-:W-:Y:S01]  /*1420*/  ULEA UR5, UR5, UR6, 0xd ;  /* 0x0000000605057291 */ /* 0x000fe2000f8e683f */
[----:B------:R-:W-:-:S03]  /*1430*/  ISETP.LT.AND P0, PT, RZ, UR4, PT ;  /* 0x00000004ff007c0c */ /* 0x000fc6000bf01270 */
[----:B------:R-:W-:-:S04]  /*1440*/  UIADD3 UR5, UR5, 0x100, URZ ;  /* 0x0000010005057890 */ /* 0x000fc8000fffe03f */
[----:B------:R-:W-:-:S04]  /*1450*/  USHF.R.U32.HI UR5, URZ, 0x4, UR5 ;  /* 0x000000043f057899 */ /* 0x000fc80008011605 */
[----:B------:R-:W-:Y:S02]  /*1460*/  ULOP3.LUT UR46, UR5, 0x3fff, URZ, 0xc0, !UPT ;  /* 0x00003fff052e7892 */ /* 0x000fe4000f8ec03f */
[----:B---3--:R-:W-:Y:S10]  /*1470*/  @P0 BRA `(.L_x_17) ;  /* 0x0000000000400947 */ /* 0x008ff40003800000 */
[----:B------:R-:W-:Y:S01]  /*1480*/  MOV R0, 0x0 ;  /* 0x0000000000007802 */ /* 0x000fe20000000f00 */
[----:B------:R-:W-:Y:S01]  /*1490*/  ULDC.64 UR4, c[0x4][0x68] ;  /* 0x01001a0000047ab9 */ /* 0x000fe20000000a00 */
[----:B------:R-:W-:Y:S01]  /*14a0*/  ULDC.64 UR6, c[0x4][0x8] ;  /* 0x0100020000067ab9 */ /* 0x000fe20000000a00 */
[----:B---34-:R-:W-:Y:S01]  /*14b0*/  MOV R4, UR4 ;  /* 0x0000000400047c02 */ /* 0x018fe20008000f00 */
[----:B------:R0:W1:Y:S01]  /*14c0*/  LDC.64 R14, c[0x4][R0] ;  /* 0x01000000000e7b82 */ /* 0x0000620000000a00 */
[----:B------:R-:W-:Y:S01]  /*14d0*/  IMAD.U32 R5, RZ, RZ, UR5 ;  /* 0x00000005ff057e24 */ /* 0x000fe2000f8e00ff */
[----:B------:R-:W-:Y:S01]  /*14e0*/  ULDC.64 UR4, c[0x4][0x70] ;  /* 0x01001c0000047ab9 */ /* 0x000fe20000000a00 */
[----:B------:R-:W-:Y:S01]  /*14f0*/  IMAD.U32 R10, RZ, RZ, UR6 ;  /* 0x00000006ff0a7e24 */ /* 0x000fe2000f8e00ff */
[----:B------:R-:W-:Y:S01]  /*1500*/  MOV R11, UR7 ;  /* 0x00000007000b7c02 */ /* 0x000fe20008000f00 */
[----:B------:R-:W-:Y:S02]  /*1510*/  IMAD.U32 R6, RZ, RZ, UR4 ;  /* 0x00000004ff067e24 */ /* 0x000fe4000f8e00ff */
[----:B------:R-:W-:-:S02]  /*1520*/  IMAD.U32 R7, RZ, RZ, UR5 ;  /* 0x00000005ff077e24 */ /* 0x000fc4000f8e00ff */
[----:B------:R-:W-:Y:S02]  /*1530*/  IMAD.MOV.U32 R8, RZ, RZ, 0x1e1 ;  /* 0x000001e1ff087424 */ /* 0x000fe400078e00ff */
[----:B------:R-:W-:Y:S02]  /*1540*/  IMAD.MOV.U32 R12, RZ, RZ, 0x1 ;  /* 0x00000001ff0c7424 */ /* 0x000fe400078e00ff */
[----:B0-----:R-:W-:-:S07]  /*1550*/  IMAD.MOV.U32 R13, RZ, RZ, RZ ;  /* 0x000000ffff0d7224 */ /* 0x001fce00078e00ff */
[----:B------:R-:W-:-:S07]  /*1560*/  LEPC R20, `(.L_x_17) ;  /* 0x000000001014794e */ /* 0x000fce0000000000 */
[----:B-12--5:R-:W-:Y:S05]  /*1570*/  CALL.ABS.NOINC R14 ;  /* 0x000000000e007343 */ /* 0x026fea0003c00000 */
.L_x_17:
[----:B------:R-:W-:-:S06]  /*1580*/  ULOP3.LUT UR4, UR40, 0x1, URZ, 0xfc, !UPT ;  /* 0x0000000128047892 */ /* 0x000fcc000f8efc3f */
[----:B------:R-:W-:-:S05]  /*1590*/  IMAD.U32 R0, RZ, RZ, UR4 ;  /* 0x00000004ff007e24 */ /* 0x000fca000f8e00ff */
[----:B------:R-:W-:-:S13]  /*15a0*/  ISETP.NE.AND P0, PT, R0, 0x3, PT ;  /* 0x000000030000780c */ /* 0x000fda0003f05270 */
[----:B------:R-:W-:Y:S05]  /*15b0*/  @!P0 BRA `(.L_x_18) ;  /* 0x0000000000048947 */ /* 0x000fea0003800000 */
[----:B------:R-:W-:Y:S01]  /*15c0*/  BPT.TRAP 0x1 ;  /* 0x000000040000795c */ /* 0x000fe20000300000 */
.L_x_18:
[----:B------:R-:W0:Y:S01]  /*15d0*/  S2UR UR5, SR_CgaCtaId ;  /* 0x00000000000579c3 */ /* 0x000e220000008800 */
[----:B------:R-:W-:Y:S01]  /*15e0*/  UMOV UR4, 0x400 ;  /* 0x0000040000047882 */ /* 0x000fe20000000000 */
[----:B---34-:R-:W-:Y:S01]  /*15f0*/  MOV R5, UR39 ;  /* 0x0000002700057c02 */ /* 0x018fe20008000f00 */
[----:B--2---:R-:W-:-:S05]  /*1600*/  IMAD.U32 R3, RZ, RZ, UR38 ;  /* 0x00000026ff037e24 */ /* 0x004fca000f8e00ff */
[----:B------:R-:W-:Y:S01]  /*1610*/  SHF.L.U32 R3, R3, 0x1f, RZ ;  /* 0x0000001f03037819 */ /* 0x000fe200000006ff */
[----:B0-----:R-:W-:-:S06]  /*1620*/  ULEA UR4, UR5, UR4, 0x18 ;  /* 0x0000000405047291 */ /* 0x001fcc000f8ec03f */
[----:B------:R-:W-:-:S04]  /*1630*/  IMAD.U32 R0, RZ, RZ, UR4 ;  /* 0x00000004ff007e24 */ /* 0x000fc8000f8e00ff */
[----:B------:R-:W-:-:S04]  /*1640*/  IMAD R4, R5, 0x8, R0 ;  /* 0x0000000805047824 */ /* 0x000fc800078e0200 */
[----:B------:R0:W1:Y:S01]  /*1650*/  SYNCS.PHASECHK.TRANS64.TRYWAIT P1, [R4+URZ], R3 ;  /* 0x00000003040075a7 */ /* 0x000062000802017f */
[----:B------:R-:W-:Y:S05]  /*1660*/  @!P0 BRA `(.L_x_19) ;  /* 0x0000000000048947 */ /* 0x000fea0003800000 */
[----:B------:R-:W-:Y:S01]  /*1670*/  BPT.TRAP 0x1 ;  /* 0x000000040000795c */ /* 0x000fe20000300000 */
.L_x_19:
[----:B-1----:R-:W-:Y:S05]  /*1680*/  @P1 BRA `(.L_x_20) ;  /* 0x0000000000081947 */ /* 0x002fea0003800000 */
[----:B------:R-:W1:Y:S02]  /*1690*/  SYNCS.PHASECHK.TRANS64.TRYWAIT P1, [R4+URZ], R3 ;  /* 0x00000003040075a7 */ /* 0x000e64000802017f */
[----:B-1----:R-:W-:Y:S05]  /*16a0*/  @!P1 BRA `(.L_x_21) ;  /* 0x000001a800fc9947 */ /* 0x002fea0003800000 */
.L_x_20:
[----:B------:R-:W-:-:S04]  /*16b0*/  UISETP.LT.AND UP0, UPT, UR44, 0x1, UPT ;  /* 0x000000012c00788c */ /* 0x000fc8000bf01270 */
[----:B------:R-:W-:-:S06]  /*16c0*/  USEL UR4, UR44, 0x1, UP0 ;  /* 0x000000012c047887 */ /* 0x000fcc0008000000 */
[----:B01----:R-:W-:Y:S01]  /*16d0*/  IMAD.U32 R3, RZ, RZ, UR4 ;  /* 0x00000004ff037e24 */ /* 0x003fe2000f8e00ff */
[----:B------:R-:W-:Y:S05]  /*16e0*/  WARPSYNC.ALL ;  /* 0x0000000000007948 */ /* 0x000fea0003800000 */
[----:B------:R-:W-:-:S04]  /*16f0*/  IADD3 R3, -R3, UR44, RZ ;  /* 0x0000002c03037c10 */ /* 0x000fc8000fffe1ff */
[----:B------:R-:W-:Y:S02]  /*1700*/  ISETP.GE.AND P1, PT, R3, 0x1, PT ;  /* 0x000000010300780c */ /* 0x000fe40003f26270 */
[----:B------:R-:W-:Y:S01]  /*1710*/  R2UR UR4, R0 ;  /* 0x00000000000472ca */ /* 0x000fe200000e0000 */
[----:B------:R-:W-:Y:S01]  /*1720*/  WARPGROUP.ARRIVE ;  /* 0x00000000000079c5 */ /* 0x000fe20000000000 */
[----:B------:R-:W-:Y:S01]  /*1730*/  UMOV UR9, 0x40000040 ;  /* 0x4000004000097882 */ /* 0x000fe20000000000 */
[----:B------:R-:W-:Y:S01]  /*1740*/  UMOV UR11, 0x40000040 ;  /* 0x40000040000b7882 */ /* 0x000fe20000000000 */
[----:B------:R-:W-:Y:S04]  /*1750*/  STL [R1+0x2c8], R17 ;  /* 0x0002c81101007387 */ /* 0x000fe80000100800 */
[----:B-----5:R0:W-:Y:S04]  /*1760*/  STL [R1+0x2c4], R16 ;  /* 0x0002c41001007387 */ /* 0x0201e80000100800 */
[----:B------:R-:W-:Y:S01]  /*1770*/  STL [R1+0x2c0], R3 ;  /* 0x0002c00301007387 */ /* 0x000fe20000100800 */
[----:B------:R-:W-:-:S03]  /*1780*/  UIADD3 UR4, UR4, 0x28100, URZ ;  /* 0x0002810004047890 */ /* 0x000fc6000fffe03f */
[----:B------:R-:W-:Y:S01]  /*1790*/  STL [R1+0x2bc], R2 ;  /* 0x0002bc0201007387 */ /* 0x000fe20000100800 */
[----:B------:R-:W-:-:S03]  /*17a0*/  USHF.R.U32.HI UR4, URZ, 0x4, UR4 ;  /* 0x000000043f047899 */ /* 0x000fc60008011604 */
[----:B------:R1:W-:Y:S01]  /*17b0*/  STL [R1+0x2cc], R0 ;  /* 0x0002cc0001007387 */ /* 0x0003e20000100800 */
[----:B------:R-:W-:Y:S02]  /*17c0*/  ULOP3.LUT UR5, UR4, 0x3fff, URZ, 0xc0, !UPT ;  /* 0x00003fff04057892 */ /* 0x000fe4000f8ec03f */
[----:B------:R-:W-:Y:S02]  /*17d0*/  ULOP3.LUT UR4, UR46, 0x10000, URZ, 0xfc, !UPT ;  /* 0x000100002e047892 */ /* 0x000fe4000f8efc3f */
[----:B------:R-:W-:Y:S02]  /*17e0*/  ULOP3.LUT UR5, UR5, 0x10000, URZ, 0xfc, !UPT ;  /* 0x0001000005057892 */ /* 0x000fe4000f8efc3f */
[----:B------:R-:W-:Y:S02]  /*17f0*/  ULEA UR6, UR39, UR4, 0xb ;  /* 0x0000000427067291 */ /* 0x000fe4000f8e583f */
[----:B------:R-:W-:-:S05]  /*1800*/  ULEA UR7, UR39, UR5, 0xb ;  /* 0x0000000527077291 */ /* 0x000fca000f8e583f */
[----:B------:R-:W-:Y:S02]  /*1810*/  UMOV UR8, UR6 ;  /* 0x0000000600087c82 */ /* 0x000fe40008000000 */
[----:B------:R-:W-:Y:S02]  /*1820*/  UMOV UR10, UR7 ;  /* 0x00000007000a7c82 */ /* 0x000fe40008000000 */
[----:B------:R-:W-:Y:S01]  /*1830*/  HGMMA.64x256x16.F32.BF16 R24, gdesc[UR8], RZ, !UPT, gsb0 ;  /* 0x03e00000081879f0 */ /* 0x000fe2000c0018ff */
[----:B------:R-:W-:Y:S01]  /*1840*/  UIADD3 UR8, UR6, 0x400, URZ ;  /* 0x0000040006087890 */ /* 0x000fe2000fffe03f */
[----:B------:R-:W-:Y:S01]  /*1850*/  UMOV UR9, 0x40000040 ;  /* 0x4000004000097882 */ /* 0x000fe20000000000 */
[----:B------:R-:W-:Y:S02]  /*1860*/  WARPGROUP.DEPBAR.LE gsb0, 0x0 ;  /* 0x00008000000079c5 */ /* 0x000fe40000010000 */
[----:B------:R-:W-:Y:S01]  /*1870*/  STL.64 [R1], R24 ;  /* 0x0000001801007387 */ /* 0x000fe20000100a00 */
[----:B------:R-:W-:Y:S01]  /*1880*/  MOV R235, R46 ;  /* 0x0000002e00eb7202 */ /* 0x000fe20000000f00 */
[----:B------:R-:W-:Y:S01]  /*1890*/  IMAD.MOV.U32 R234, RZ, RZ, R47 ;  /* 0x000000ffffea7224 */ /* 0x000fe200078e002f */
[----:B------:R-:W-:Y:S01]  /*18a0*/  MOV R230, R51 ;  /* 0x0000003300e67202 */ /* 0x000fe20000000f00 */
[----:B------:R-:W-:Y:S01]  /*18b0*/  STL.64 [R1+0x8], R26 ;  /* 0x0000081a01007387 */ /* 0x000fe20000100a00 */
[----:B------:R-:W-:Y:S01]  /*18c0*/  IMAD.MOV.U32 R233, RZ, RZ, R48 ;  /* 0x000000ffffe97224 */ /* 0x000fe200078e0030 */
[----:B------:R-:W-:Y:S01]  /*18d0*/  MOV R225, R56 ;  /* 0x0000003800e17202 */ /* 0x000fe20000000f00 */
[----:B------:R-:W-:Y:S01]  /*18e0*/  IMAD.MOV.U32 R232, RZ, RZ, R49 ;  /* 0x000000ffffe87224 */ /* 0x000fe200078e0031 */
        /* <DEDUP_REMOVED lines=46> */
[----:B0-----:R-:W-:Y:S01]  /*1bd0*/  MOV R16, R136 ;  /* 0x0000008800107202 */ /* 0x001fe20000000f00 */
[----:B------:R-:W-:Y:S01]  /*1be0*/  IMAD.MOV.U32 R163, RZ, RZ, R79 ;  /* 0x000000ffffa37224 */ /* 0x000fe200078e004f */
[----:B------:R-:W-:Y:S01]  /*1bf0*/  MOV R11, R141 ;  /* 0x0000008d000b7202 */ /* 0x000fe20000000f00 */
[----:B------:R-:W-:Y:S01]  /*1c00*/  IMAD.MOV.U32 R164, RZ, RZ, R80 ;  /* 0x000000ffffa47224 */ /* 0x000fe200078e0050 */
[----:B------:R-:W-:Y:S01]  /*1c10*/  MOV R6, R146 ;  /* 0x0000009200067202 */ /* 0x000fe20000000f00 */
[----:B------:R-:W-:Y:S01]  /*1c20*/  IMAD.MOV.U32 R166, RZ, RZ, R82 ;  /* 0x000000ffffa67224 */ /* 0x000fe200078e0052 */
[----:B------:R0:W-:Y:S01]  /*1c30*/  STL.64 [R1+0x50], R44 ;  /* 0x0000502c01007387 */ /* 0x0001e20000100a00 */
[----:B------:R-:W-:Y:S01]  /*1c40*/  IMAD.MOV.U32 R167, RZ, RZ, R83 ;  /* 0x000000ffffa77224 */ /* 0x000fe200078e0053 */
[----:B-1----:R-:W-:Y:S01]  /*1c50*/  MOV R0, R151 ;  /* 0x0000009700007202 */ /* 0x002fe20000000f00 */
[----:B------:R-:W-:Y:S01]  /*1c60*/  IMAD.MOV.U32 R168, RZ, RZ, R84 ;  /* 0x000000ffffa87224 */ /* 0x000fe200078e0054 */
[----:B------:R-:W-:Y:S01]  /*1c70*/  STL [R1+0x580], R152 ;  /* 0x0005809801007387 */ /* 0x000fe20000100800 */
[----:B------:R-:W-:-:S02]  /*1c80*/  IMAD.MOV.U32 R169, RZ, RZ, R85 ;  /* 0x000000ffffa97224 */ /* 0x000fc400078e0055 */
[----:B------:R-:W-:Y:S02]  /*1c90*/  IMAD.MOV.U32 R171, RZ, RZ, R87 ;  /* 0x000000ffffab7224 */ /* 0x000fe400078e0057 */
[----:B------:R-:W-:Y:S02]  /*1ca0*/  IMAD.MOV.U32 R172, RZ, RZ, R88 ;  /* 0x000000ffffac7224 */ /* 0x000fe400078e0058 */
[----:B------:R-:W-:Y:S02]  /*1cb0*/  IMAD.MOV.U32 R173, RZ, RZ, R89 ;  /* 0x000000ffffad7224 */ /* 0x000fe400078e0059 */
[----:B------:R-:W-:Y:S02]  /*1cc0*/  IMAD.MOV.U32 R174, RZ, RZ, R90 ;  /* 0x000000ffffae7224 */ /* 0x000fe400078e005a */
[----:B------:R-:W-:Y:S02]  /*1cd0*/  IMAD.MOV.U32 R176, RZ, RZ, R92 ;  /* 0x000000ffffb07224 */ /* 0x000fe400078e005c */
        /* <DEDUP_REMOVED lines=47> */
[----:B0-----:R-:W-:-:S06]  /*1fd0*/  WARPGROUP.ARRIVE ;  /* 0x00000000000079c5 */ /* 0x001fcc0000000000 */
[----:B------:R-:W-:Y:S03]  /*1fe0*/  HGMMA.64x256x16.F32.BF16 R24, gdesc[UR8], RZ, !UPT, gsb0 ;  /* 0x03e00000081879f0 */ /* 0x000fe6000c0018ff */
[----:B------:R-:W-:Y:S02]  /*1ff0*/  WARPGROUP.DEPBAR.LE gsb0, 0x0 ;  /* 0x00008000000079c5 */ /* 0x000fe40000010000 */
[----:B------:R-:W-:Y:S04]  /*2000*/  STL.64 [R1+0x578], R150 ;  /* 0x0005789601007387 */ /* 0x000fe80000100a00 */
        /* <DEDUP_REMOVED lines=20> */
[----:B------:R0:W-:Y:S04]  /*2150*/  STL.64 [R1+0x4d0], R108 ;  /* 0x0004d06c01007387 */ /* 0x0001e80000100a00 */
[----:B0-----:R-:W2:Y:S04]  /*2160*/  LDL.LU R108, [R1] ;  /* 0x00000000016c7983 */ /* 0x001ea80000300800 */
[----:B------:R-:W2:Y:S04]  /*2170*/  LDL.LU R109, [R1+0x4] ;  /* 0x00000400016d7983 */ /* 0x000ea80000300800 */
        /* <DEDUP_REMOVED lines=19> */
[----:B------:R-:W2:Y:S01]  /*22b0*/  LDL.LU R129, [R1+0x54] ;  /* 0x0000540001817983 */ /* 0x000ea20000300800 */
        /* <DEDUP_REMOVED lines=13> */
[----:B------:R-:W-:Y:S01]  /*2390*/  UIADD3 UR8, UR6, 0x2, URZ ;  /* 0x0000000206087890 */ /* 0x000fe2000fffe03f */
[----:B------:R-:W-:Y:S01]  /*23a0*/  IMAD.MOV.U32 R138, RZ, RZ, R227 ;  /* 0x000000ffff8a7224 */ /* 0x000fe200078e00e3 */
[----:B------:R-:W-:Y:S01]  /*23b0*/  UIADD3 UR10, UR7, 0x2, URZ ;  /* 0x00000002070a7890 */ /* 0x000fe2000fffe03f */
[----:B------:R-:W-:Y:S01]  /*23c0*/  IMAD.MOV.U32 R140, RZ, RZ, R225 ;  /* 0x000000ffff8c7224 */ /* 0x000fe200078e00e1 */
[----:B------:R-:W-:Y:S01]  /*23d0*/  UMOV UR9, 0x40000040 ;  /* 0x4000004000097882 */ /* 0x000fe20000000000 */
[----:B------:R-:W-:Y:S01]  /*23e0*/  IMAD.MOV.U32 R141, RZ, RZ, R224 ;  /* 0x000000ffff8d7224 */ /* 0x000fe200078e00e0 */
[----:B------:R-:W-:Y:S01]  /*23f0*/  MOV R224, R12 ;  /* 0x0000000c00e07202 */ /* 0x000fe20000000f00 */
[----:B------:R-:W-:Y:S01]  /*2400*/  IMAD.MOV.U32 R142, RZ, RZ, R223 ;  /* 0x000000ffff8e7224 */ /* 0x000fe200078e00df */
[----:B------:R-:W-:Y:S01]  /*2410*/  UMOV UR11, 0x40000040 ;  /* 0x40000040000b7882 */ /* 0x000fe20000000000 */
[----:B------:R-:W-:-:S02]  /*2420*/  IMAD.MOV.U32 R143, RZ, RZ, R222 ;  /* 0x000000ffff8f7224 */ /* 0x000fc400078e00de */
[----:B------:R-:W-:Y:S02]  /*2430*/  IMAD.MOV.U32 R145, RZ, RZ, R220 ;  /* 0x000000ffff917224 */ /* 0x000fe400078e00dc */
[----:B------:R-:W-:Y:S01]  /*2440*/  IMAD.MOV.U32 R146, RZ, RZ, R219 ;  /* 0x000000ffff927224 */ /* 0x000fe200078e00db */
[----:B------:R-:W-:Y:S01]  /*2450*/  MOV R219, R17 ;  /* 0x0000001100db7202 */ /* 0x000fe20000000f00 */
[----:B------:R-:W-:Y:S02]  /*2460*/  IMAD.MOV.U32 R147, RZ, RZ, R218 ;  /* 0x000000ffff937224 */ /* 0x000fe400078e00da */
[----:B------:R-:W-:Y:S02]  /*2470*/  IMAD.MOV.U32 R148, RZ, RZ, R217 ;  /* 0x000000ffff947224 */ /* 0x000fe400078e00d9 */
[----:B------:R-:W-:Y:S02]  /*2480*/  IMAD.MOV.U32 R150, RZ, RZ, R215 ;  /* 0x000000ffff967224 */ /* 0x000fe400078e00d7 */
[----:B------:R-:W-:Y:S01]  /*2490*/  IMAD.MOV.U32 R151, RZ, RZ, R214 ;  /* 0x000000ffff977224 */ /* 0x000fe200078e00d6 */
[----:B------:R-:W-:Y:S01]  /*24a0*/  MOV R214, R22 ;  /* 0x0000001600d67202 */ /* 0x000fe20000000f00 */
        /* <DEDUP_REMOVED lines=18> */
[----:B------:R-:W-:-:S06]  /*25d0*/  IMAD.MOV.U32 R235, RZ, RZ, R0 ;  /* 0x000000ffffeb7224 */ /* 0x000fcc00078e0000 */
[----:B--2---:R-:W-:-:S06]  /*25e0*/  WARPGROUP.ARRIVE ;  /* 0x00000000000079c5 */ /* 0x004fcc0000000000 */
[----:B------:R-:W-:Y:S03]  /*25f0*/  HGMMA.64x256x16.F32.BF16 R108, gdesc[UR8], R108, gsb0 ;  /* 0x03e00000086c79f0 */ /* 0x000fe6000800186c */
[----:B------:R-:W-:Y:S02]  /*2600*/  WARPGROUP.DEPBAR.LE gsb0, 0x0 ;  /* 0x00008000000079c5 */ /* 0x000fe40000010000 */
[----:B------:R-:W-:Y:S04]  /*2610*/  STL.64 [R1], R108 ;  /* 0x0000006c01007387 */ /* 0x000fe80000100a00 */
        /* <DEDUP_REMOVED lines=63> */
[----:B0-----:R-:W2:Y:S04]  /*2a10*/  LDL.LU R152, [R1+0x580] ;  /* 0x0005800001987983 */ /* 0x001ea80000300800 */
[----:B------:R-:W3:Y:S04]  /*2a20*/  LDL.LU.64 R150, [R1+0x578] ;  /* 0x0005780001967983 */ /* 0x000ee80000300a00 */
        /* <DEDUP_REMOVED lines=20> */
[----:B------:R-:W3:Y:S01]  /*2b70*/  LDL.LU.64 R108, [R1+0x4d0] ;  /* 0x0004d000016c7983 */ /* 0x000ee20000300a00 */
[----:B------:R-:W-:Y:S01]  /*2b80*/  UIADD3 UR8, UR6, 0x402, URZ ;  /* 0x0000040206087890 */ /* 0x000fe2000fffe03f */
[----:B------:R-:W-:Y:S01]  /*2b90*/  UMOV UR9, 0x40000040 ;  /* 0x4000004000097882 */ /* 0x000fe20000000000 */
[----:B---3--:R-:W-:-:S07]  /*2ba0*/  WARPGROUP.ARRIVE ;  /* 0x00000000000079c5 */ /* 0x008fce0000000000 */
[----:B------:R-:W-:Y:S03]  /*2bb0*/  HGMMA.64x256x16.F32.BF16 R24, gdesc[UR8], R24, gsb0 ;  /* 0x03e00000081879f0 */ /* 0x000fe60008001818 */
        /* <DEDUP_REMOVED lines=65> */
[----:B0-----:R-:W3:Y:S04]  /*2fd0*/  LDL.LU.64 R24, [R1] ;  /* 0x0000000001187983 */ /* 0x001ee80000300a00 */
        /* <DEDUP_REMOVED lines=63> */
[----:B------:R-:W-:-:S02]  /*33d0*/  UIADD3 UR8, UR6, 0x4, URZ ;  /* 0x0000000406087890 */ /* 0x000fc4000fffe03f */
[----:B------:R-:W-:Y:S01]  /*33e0*/  UIADD3 UR10, UR7, 0x4, URZ ;  /* 0x00000004070a7890 */ /* 0x000fe2000fffe03f */
[----:B------:R-:W-:Y:S01]  /*33f0*/  UMOV UR9, 0x40000040 ;  /* 0x4000004000097882 */ /* 0x000fe20000000000 */
[----:B------:R-:W-:Y:S01]  /*3400*/  UMOV UR11, 0x40000040 ;  /* 0x40000040000b7882 */ /* 0x000fe20000000000 */
[----:B---3--:R-:W-:-:S06]  /*3410*/  WARPGROUP.ARRIVE ;  /* 0x00000000000079c5 */ /* 0x008fcc0000000000 */
[----:B------:R-:W-:Y:S03]  /*3420*/  HGMMA.64x256x16.F32.BF16 R24, gdesc[UR8], R24, gsb0 ;  /* 0x03e00000081879f0 */ /* 0x000fe60008001818 */
[----:B------:R-:W-:Y:S02]  /*3430*/  WARPGROUP.DEPBAR.LE gsb0, 0x0 ;  /* 0x00008000000079c5 */ /* 0x000fe40000010000 */
[----:B------:R-:W-:Y:S01]  /*3440*/  STL.64 [R1], R24 ;  /* 0x0000001801007387 */ /* 0x000fe20000100a00 */
        /* <DEDUP_REMOVED lines=39> */
[----:B------:R0:W-:Y:S01]  /*36c0*/  STL.64 [R1+0x50], R44 ;  /* 0x0000502c01007387 */ /* 0x0001e20000100a00 */
[----:B------:R-:W-:Y:S01]  /*36d0*/  IMAD.MOV.U32 R209, RZ, RZ, R125 ;  /* 0x000000ffffd17224 */ /* 0x000fe200078e007d */
[----:B------:R-:W-:Y:S01]  /*36e0*/  MOV R192, R108 ;  /* 0x0000006c00c07202 */ /* 0x000fe20000000f00 */
[----:B------:R-:W-:Y:S01]  /*36f0*/  IMAD.MOV.U32 R206, RZ, RZ, R122 ;  /* 0x000000ffffce7224 */ /* 0x000fe200078e007a */
[----:B------:R-:W3:Y:S01]  /*3700*/  LDL.LU.64 R150, [R1+0x4c8] ;  /* 0x0004c80001967983 */ /* 0x000ee20000300a00 */
        /* <DEDUP_REMOVED lines=60> */
[----:B------:R-:W-:-:S02]  /*3ad0*/  IMAD.MOV.U32 R167, RZ, RZ, R83 ;  /* 0x000000ffffa77224 */ /* 0x000fc400078e0053 */
[----:B------:R-:W-:Y:S01]  /*3ae0*/  IMAD.MOV.U32 R165, RZ, RZ, R81 ;  /* 0x000000ffffa57224 */ /* 0x000fe200078e0051 */
[----:B------:R-:W3:Y:S01]  /*3af0*/  LDL.LU.64 R118, [R1+0x448] ;  /* 0x0004480001767983 */ /* 0x000ee20000300a00 */
[----:B------:R-:W-:Y:S02]  /*3b00*/  IMAD.MOV.U32 R162, RZ, RZ, R78 ;  /* 0x000000ffffa27224 */ /* 0x000fe400078e004e */
[----:B------:R-:W-:Y:S01]  /*3b10*/  IMAD.MOV.U32 R163, RZ, RZ, R79 ;  /* 0x000000ffffa37224 */ /* 0x000fe200078e004f */
[----:B------:R-:W3:Y:S01]  /*3b20*/  LDL.LU.64 R116, [R1+0x440] ;  /* 0x0004400001747983 */ /* 0x000ee20000300a00 */
[----:B------:R-:W-:Y:S02]  /*3b30*/  IMAD.MOV.U32 R161, RZ, RZ, R77 ;  /* 0x000000ffffa17224 */ /* 0x000fe400078e004d */
        /* <DEDUP_REMOVED lines=58> */
[----:B0-----:R-:W3:Y:S04]  /*3ee0*/  LDL.LU.64 R44, [R1+0x320] ;  /* 0x00032000012c7983 */ /* 0x001ee80000300a00 */
        /* <DEDUP_REMOVED lines=11> */
[----:B------:R-:W-:-:S02]  /*3fa0*/  UMOV UR9, 0x40000040 ;  /* 0x4000004000097882 */ /* 0x000fc40000000000 */
[----:B--2---:R-:W-:Y:S01]  /*3fb0*/  STL [R1+0x2b8], R152 ;  /* 0x0002b89801007387 */ /* 0x004fe20000100800 */
[----:B---3--:R-:W-:-:S06]  /*3fc0*/  WARPGROUP.ARRIVE ;  /* 0x00000000000079c5 */ /* 0x008fcc0000000000 */
        /* <DEDUP_REMOVED lines=66> */
[----:B------:R-:W-:-:S02]  /*43f0*/  IMAD.MOV.U32 R148, RZ, RZ, R222 ;  /* 0x000000ffff947224 */ /* 0x000fc400078e00de */
[----:B------:R-:W-:Y:S01]  /*4400*/  IMAD.MOV.U32 R152, RZ, RZ, R218 ;  /* 0x000000ffff987224 */ /* 0x000fe200078e00da */
[----:B------:R-:W-:Y:S01]  /*4410*/  UIADD3 UR8, UR6, 0x6, URZ ;  /* 0x0000000606087890 */ /* 0x000fe2000fffe03f */
[----:B------:R-:W-:Y:S01]  /*4420*/  IMAD.MOV.U32 R149, RZ, RZ, R221 ;  /* 0x000000ffff957224 */ /* 0x000fe200078e00dd */
[----:B------:R-:W-:Y:S01]  /*4430*/  UIADD3 UR10, UR7, 0x6, URZ ;  /* 0x00000006070a7890 */ /* 0x000fe2000fffe03f */
[----:B------:R-:W-:Y:S01]  /*4440*/  IMAD.MOV.U32 R151, RZ, RZ, R219 ;  /* 0x000000ffff977224 */ /* 0x000fe200078e00db */
[----:B------:R-:W-:Y:S01]  /*4450*/  MOV R219, R22 ;  /* 0x0000001600db7202 */ /* 0x000fe20000000f00 */
[----:B------:R-:W-:Y:S01]  /*4460*/  IMAD.MOV.U32 R131, RZ, RZ, R17 ;  /* 0x000000ffff837224 */ /* 0x000fe200078e0011 */
[----:B------:R-:W-:Y:S01]  /*4470*/  UMOV UR9, 0x40000040 ;  /* 0x4000004000097882 */ /* 0x000fe20000000000 */
[----:B------:R-:W-:Y:S01]  /*4480*/  IMAD.MOV.U32 R132, RZ, RZ, R16 ;  /* 0x000000ffff847224 */ /* 0x000fe200078e0010 */
[----:B------:R-:W-:Y:S01]  /*4490*/  UMOV UR11, 0x40000040 ;  /* 0x40000040000b7882 */ /* 0x000fe20000000000 */
[----:B------:R-:W-:Y:S01]  /*44a0*/  IMAD.MOV.U32 R133, RZ, RZ, R3 ;  /* 0x000000ffff857224 */ /* 0x000fe200078e0003 */
[----:B------:R0:W5:Y:S01]  /*44b0*/  LDL.LU R0, [R1+0x2cc] ;  /* 0x0002cc0001007983 */ /* 0x0001620000300800 */
[----:B------:R-:W-:-:S02]  /*44c0*/  IMAD.MOV.U32 R218, RZ, RZ, R23 ;  /* 0x000000ffffda7224 */ /* 0x000fc400078e0017 */
[----:B------:R-:W-:Y:S01]  /*44d0*/  IMAD.MOV.U32 R220, RZ, RZ, R21 ;  /* 0x000000ffffdc7224 */ /* 0x000fe200078e0015 */
[----:B------:R0:W5:Y:S01]  /*44e0*/  LDL.LU R17, [R1+0x2c8] ;  /* 0x0002c80001117983 */ /* 0x0001620000300800 */
[----:B------:R-:W-:Y:S02]  /*44f0*/  IMAD.MOV.U32 R221, RZ, RZ, R20 ;  /* 0x000000ffffdd7224 */ /* 0x000fe400078e0014 */
[----:B------:R-:W-:Y:S01]  /*4500*/  IMAD.MOV.U32 R222, RZ, RZ, R19 ;  /* 0x000000ffffde7224 */ /* 0x000fe200078e0013 */
[----:B------:R0:W5:Y:S01]  /*4510*/  LDL.LU R16, [R1+0x2c4] ;  /* 0x0002c40001107983 */ /* 0x0001620000300800 */
[----:B------:R-:W-:Y:S02]  /*4520*/  IMAD.MOV.U32 R224, RZ, RZ, R15 ;  /* 0x000000ffffe07224 */ /* 0x000fe400078e000f */
[----:B------:R-:W-:Y:S01]  /*4530*/  IMAD.MOV.U32 R225, RZ, RZ, R14 ;  /* 0x000000ffffe17224 */ /* 0x000fe200078e000e */
[----:B------:R0:W5:Y:S01]  /*4540*/  LDL.LU R3, [R1+0x2c0] ;  /* 0x0002c00001037983 */ /* 0x0001620000300800 */
[----:B------:R-:W-:-:S02]  /*4550*/  IMAD.MOV.U32 R226, RZ, RZ, R13 ;  /* 0x000000ffffe27224 */ /* 0x000fc400078e000d */
[----:B------:R-:W-:Y:S01]  /*4560*/  IMAD.MOV.U32 R228, RZ, RZ, R11 ;  /* 0x000000ffffe47224 */ /* 0x000fe200078e000b */
[----:B------:R0:W5:Y:S01]  /*4570*/  LDL.LU R2, [R1+0x2bc] ;  /* 0x0002bc0001027983 */ /* 0x0001620000300800 */
        /* <DEDUP_REMOVED lines=72> */
[----:B-1----:R0:W5:Y:S04]  /*4a00*/  LDL.LU R152, [R1+0x2b8] ;  /* 0x0002b80001987983 */ /* 0x0021680000300800 */
[----:B------:R-:W2:Y:S04]  /*4a10*/  LDL.LU.64 R150, [R1+0x2b0] ;  /* 0x0002b00001967983 */ /* 0x000ea80000300a00 */
        /* <DEDUP_REMOVED lines=20> */
[----:B------:R-:W2:Y:S01]  /*4b60*/  LDL.LU.64 R108, [R1+0x208] ;  /* 0x00020800016c7983 */ /* 0x000ea20000300a00 */
[----:B------:R-:W-:Y:S01]  /*4b70*/  UIADD3 UR8, UR6, 0x406, URZ ;  /* 0x0000040606087890 */ /* 0x000fe2000fffe03f */
[----:B------:R-:W-:Y:S01]  /*4b80*/  UMOV UR9, 0x40000040 ;  /* 0x4000004000097882 */ /* 0x000fe20000000000 */
[----:B--2---:R-:W-:-:S07]  /*4b90*/  WARPGROUP.ARRIVE ;  /* 0x00000000000079c5 */ /* 0x004fce0000000000 */
[----:B------:R-:W-:Y:S03]  /*4ba0*/  HGMMA.64x256x16.F32.BF16 R24, gdesc[UR8], R24, gsb0 ;  /* 0x03e00000081879f0 */ /* 0x000fe60008001818 */
[----:B------:R-:W-:Y:S02]  /*4bb0*/  WARPGROUP.DEPBAR.LE gsb0, 0x0 ;  /* 0x00008000000079c5 */ /* 0x000fe40000010000 */
[----:B0-----:R-:W-:Y:S05]  /*4bc0*/  @!P1 BRA `(.L_x_22) ;  /* 0x0000004000d09947 */ /* 0x001fea0003800000 */
[----:B------:R-:W-:Y:S01]  /*4bd0*/  UIADD3 UR7, UR39, 0x1, URZ ;  /* 0x0000000127077890 */ /* 0x000fe2000fffe03f */
[----:B-----5:R-:W-:Y:S01]  /*4be0*/  R2UR UR6, R3 ;  /* 0x00000000030672ca */ /* 0x020fe200000e0000 */
[----:B------:R-:W-:Y:S02]  /*4bf0*/  UMOV UR12, UR39 ;  /* 0x00000027000c7c82 */ /* 0x000fe40008000000 */
[----:B------:R-:W-:-:S04]  /*4c00*/  UISETP.NE.AND UP0, UPT, UR7, 0x5, UPT ;  /* 0x000000050700788c */ /* 0x000fc8000bf05270 */
[----:B------:R-:W-:Y:S02]  /*4c10*/  USEL UR8, URZ, 0x1, UP0 ;  /* 0x000000013f087887 */ /* 0x000fe40008000000 */
[----:B------:R-:W-:Y:S02]  /*4c20*/  USEL UR7, UR7, URZ, UP0 ;  /* 0x0000003f07077287 */ /* 0x000fe40008000000 */
[----:B------:R-:W-:-:S06]  /*4c30*/  ULOP3.LUT UR8, UR38, UR8, URZ, 0x3c, !UPT ;  /* 0x0000000826087292 */ /* 0x000fcc000f8e3c3f */
[----:B------:R-:W-:-:S07]  /*4c40*/  IMAD.U32 R3, RZ, RZ, UR8 ;  /* 0x00000008ff037e24 */ /* 0x000fce000f8e00ff */
.L_x_29:
[----:B------:R-:W-:Y:S05]  /*4c50*/  @!P0 BRA `(.L_x_23) ;  /* 0x0000000000048947 */ /* 0x000fea0003800000 */
[----:B------:R-:W-:Y:S01]  /*4c60*/  BPT.TRAP 0x1 ;  /* 0x000000040000795c */ /* 0x000fe20000300000 */
.L_x_23:
[----:B------:R-:W0:Y:S01]  /*4c70*/  S2UR UR9, SR_CgaCtaId ;  /* 0x00000000000979c3 */ /* 0x000e220000008800 */
[----:B------:R-:W-:Y:S01]  /*4c80*/  UMOV UR8, 0x400 ;  /* 0x0000040000087882 */ /* 0x000fe20000000000 */
[----:B------:R-:W-:Y:S01]  /*4c90*/  IMAD.U32 R4, RZ, RZ, UR7 ;  /* 0x00000007ff047e24 */ /* 0x000fe2000f8e00ff */
[----:B------:R-:W-:Y:S01]  /*4ca0*/  SHF.L.U32 R5, R3, 0x1f, RZ ;  /* 0x0000001f03057819 */ /* 0x000fe200000006ff */
[----:B0-----:R-:W-:-:S06]  /*4cb0*/  ULEA UR8, UR9, UR8, 0x18 ;  /* 0x0000000809087291 */ /* 0x001fcc000f8ec03f */
[----:B------:R-:W-:-:S05]  /*4cc0*/  IMAD.U32 R0, RZ, RZ, UR8 ;  /* 0x00000008ff007e24 */ /* 0x000fca000f8e00ff */
[----:B------:R-:W-:-:S04]  /*4cd0*/  LEA R4, R4, R0, 0x3 ;  /* 0x0000000004047211 */ /* 0x000fc800078e18ff */
[----:B------:R0:W1:Y:S01]  /*4ce0*/  SYNCS.PHASECHK.TRANS64.TRYWAIT P1, [R4+URZ], R5 ;  /* 0x00000005040075a7 */ /* 0x000062000802017f */
[----:B------:R-:W-:Y:S05]  /*4cf0*/  @!P0 BRA `(.L_x_24) ;  /* 0x0000000000048947 */ /* 0x000fea0003800000 */
[----:B------:R-:W-:Y:S01]  /*4d00*/  BPT.TRAP 0x1 ;  /* 0x000000040000795c */ /* 0x000fe20000300000 */
.L_x_24:
[----:B-1----:R-:W-:Y:S05]  /*4d10*/  @P1 BRA `(.L_x_25) ;  /* 0x0000000000081947 */ /* 0x002fea0003800000 */
[----:B------:R-:W1:Y:S02]  /*4d20*/  SYNCS.PHASECHK.TRANS64.TRYWAIT P1, [R4+URZ], R5 ;  /* 0x00000005040075a7 */ /* 0x000e64000802017f */
[----:B-1----:R-:W-:Y:S05]  /*4d30*/  @!P1 BRA `(.L_x_26) ;  /* 0x00000174006c9947 */ /* 0x002fea0003800000 */
.L_x_25:
        /* <DEDUP_REMOVED lines=64> */
[----:B--2---:R-:W2:Y:S04]  /*5140*/  LDL.LU.64 R24, [R1] ;  /* 0x0000000001187983 */ /* 0x004ea80000300a00 */
        /* <DEDUP_REMOVED lines=63> */
[----:B------:R-:W-:-:S02]  /*5540*/  ULEA UR13, UR7, UR4, 0xb ;  /* 0x00000004070d7291 */ /* 0x000fc4000f8e583f */
[----:B------:R-:W-:Y:S01]  /*5550*/  ULEA UR14, UR7, UR5, 0xb ;  /* 0x00000005070e7291 */ /* 0x000fe2000f8e583f */
[----:B------:R-:W-:Y:S01]  /*5560*/  STL [R1+0x2cc], R17 ;  /* 0x0002cc1101007387 */ /* 0x000fe20000100800 */
[----:B------:R-:W-:Y:S01]  /*5570*/  UMOV UR9, 0x40000040 ;  /* 0x4000004000097882 */ /* 0x000fe20000000000 */
[----:B------:R-:W-:Y:S02]  /*5580*/  UMOV UR11, 0x40000040 ;  /* 0x40000040000b7882 */ /* 0x000fe40000000000 */
[----:B------:R-:W-:Y:S01]  /*5590*/  UMOV UR8, UR13 ;  /* 0x0000000d00087c82 */ /* 0x000fe20008000000 */
[----:B------:R-:W-:Y:S01]  /*55a0*/  STL [R1+0x2c8], R16 ;  /* 0x0002c81001007387 */ /* 0x000fe20000100800 */
[----:B------:R-:W-:-:S03]  /*55b0*/  UMOV UR10, UR14 ;  /* 0x0000000e000a7c82 */ /* 0x000fc60008000000 */
[----:B------:R-:W-:Y:S04]  /*55c0*/  STL [R1+0x2c4], R3 ;  /* 0x0002c40301007387 */ /* 0x000fe80000100800 */
[----:B------:R3:W-:Y:S04]  /*55d0*/  STL [R1+0x2c0], R2 ;  /* 0x0002c00201007387 */ /* 0x0007e80000100800 */
[----:B------:R4:W-:Y:S01]  /*55e0*/  STL [R1+0x2bc], R0 ;  /* 0x0002bc0001007387 */ /* 0x0009e20000100800 */
[----:B--2---:R-:W-:-:S06]  /*55f0*/  WARPGROUP.ARRIVE ;  /* 0x00000000000079c5 */ /* 0x004fcc0000000000 */
[----:B------:R-:W-:Y:S03]  /*5600*/  HGMMA.64x256x16.F32.BF16 R24, gdesc[UR8], R24, gsb0 ;  /* 0x03e00000081879f0 */ /* 0x000fe60008001818 */
[----:B------:R-:W-:Y:S02]  /*5610*/  WARPGROUP.DEPBAR.LE gsb0, 0x0 ;  /* 0x00008000000079c5 */ /* 0x000fe40000010000 */
[----:B------:R-:W-:Y:S01]  /*5620*/  STL.64 [R1], R24 ;  /* 0x0000001801007387 */ /* 0x000fe20000100a00 */
[----:B---3--:R-:W-:Y:S01]  /*5630*/  IMAD.MOV.U32 R2, RZ, RZ, R150 ;  /* 0x000000ffff027224 */ /* 0x008fe200078e0096 */
[----:B------:R-:W-:Y:S01]  /*5640*/  MOV R3, R149 ;  /* 0x0000009500037202 */ /* 0x000fe20000000f00 */
[----:B----4-:R-:W-:Y:S01]  /*5650*/  IMAD.MOV.U32 R0, RZ, RZ, R151 ;  /* 0x000000ffff007224 */ /* 0x010fe200078e0097 */
[----:B------:R-:W-:Y:S01]  /*5660*/  STL.64 [R1+0x8], R26 ;  /* 0x0000081a01007387 */ /* 0x000fe20000100a00 */
[----:B01----:R-:W-:Y:S01]  /*5670*/  IMAD.MOV.U32 R4, RZ, RZ, R148 ;  /* 0x000000ffff047224 */ /* 0x003fe200078e0094 */
        /* <DEDUP_REMOVED lines=38> */
[----:B------:R-:W2:Y:S01]  /*58e0*/  LDL.LU.64 R150, [R1+0x780] ;  /* 0x0007800001967983 */ /* 0x000ea20000300a00 */
        /* <DEDUP_REMOVED lines=60> */
[----:B------:R-:W-:-:S02]  /*5cb0*/  IMAD.MOV.U32 R167, RZ, RZ, R83 ;  /* 0x000000ffffa77224 */ /* 0x000fc400078e0053 */
[----:B------:R-:W-:Y:S01]  /*5cc0*/  IMAD.MOV.U32 R164, RZ, RZ, R80 ;  /* 0x000000ffffa47224 */ /* 0x000fe200078e0050 */
[----:B------:R-:W2:Y:S01]  /*5cd0*/  LDL.LU.64 R118, [R1+0x700] ;  /* 0x0007000001767983 */ /* 0x000ea20000300a00 */
[----:B------:R-:W-:Y:S02]  /*5ce0*/  IMAD.MOV.U32 R162, RZ, RZ, R78 ;  /* 0x000000ffffa27224 */ /* 0x000fe400078e004e */
[----:B------:R-:W-:Y:S01]  /*5cf0*/  IMAD.MOV.U32 R163, RZ, RZ, R79 ;  /* 0x000000ffffa37224 */ /* 0x000fe200078e004f */
[----:B------:R-:W2:Y:S01]  /*5d00*/  LDL.LU.64 R116, [R1+0x6f8] ;  /* 0x0006f80001747983 */ /* 0x000ea20000300a00 */
[----:B------:R-:W-:Y:S02]  /*5d10*/  IMAD.MOV.U32 R160, RZ, RZ, R76 ;  /* 0x000000ffffa07224 */ /* 0x000fe400078e004c */
        /* <DEDUP_REMOVED lines=58> */
[----:B0-----:R-:W2:Y:S04]  /*60c0*/  LDL.LU.64 R44, [R1+0x5d8] ;  /* 0x0005d800012c7983 */ /* 0x001ea80000300a00 */
        /* <DEDUP_REMOVED lines=11> */
[----:B------:R-:W-:-:S02]  /*6180*/  UMOV UR9, 0x40000040 ;  /* 0x4000004000097882 */ /* 0x000fc40000000000 */
[----:B------:R-:W-:Y:S01]  /*6190*/  STL [R1+0x580], R152 ;  /* 0x0005809801007387 */ /* 0x000fe20000100800 */
[----:B--2---:R-:W-:-:S06]  /*61a0*/  WARPGROUP.ARRIVE ;  /* 0x00000000000079c5 */ /* 0x004fcc0000000000 */
        /* <DEDUP_REMOVED lines=67> */
[----:B------:R-:W-:Y:S02]  /*65e0*/  IMAD.MOV.U32 R145, RZ, RZ, R220 ;  /* 0x000000ffff917224 */ /* 0x000fe400078e00dc */
[----:B------:R-:W-:Y:S01]  /*65f0*/  IMAD.MOV.U32 R146, RZ, RZ, R219 ;  /* 0x000000ffff927224 */ /* 0x000fe200078e00db */
[----:B------:R-:W-:Y:S01]  /*6600*/  MOV R219, R17 ;  /* 0x0000001100db7202 */ /* 0x000fe20000000f00 */
        /* <DEDUP_REMOVED lines=21> */
[----:B------:R-:W-:Y:S01]  /*6760*/  IMAD.MOV.U32 R234, RZ, RZ, R2 ;  /* 0x000000ffffea7224 */ /* 0x000fe200078e0002 */
[----:B------:R-:W-:Y:S02]  /*6770*/  UIADD3 UR8, UR13, 0x2, URZ ;  /* 0x000000020d087890 */ /* 0x000fe4000fffe03f */
[----:B------:R-:W-:Y:S01]  /*6780*/  UIADD3 UR10, UR14, 0x2, URZ ;  /* 0x000000020e0a7890 */ /* 0x000fe2000fffe03f */
[----:B------:R-:W-:Y:S01]  /*6790*/  UMOV UR9, 0x40000040 ;  /* 0x4000004000097882 */ /* 0x000fe20000000000 */
[----:B------:R-:W-:Y:S01]  /*67a0*/  UMOV UR11, 0x40000040 ;  /* 0x40000040000b7882 */ /* 0x000fe20000000000 */
        /* <DEDUP_REMOVED lines=236> */
[----:B------:R-:W-:Y:S01]  /*7670*/  STL.64 [R1+0x30], R36 ;  /* 0x0000302401007387 */ /* 0x000fe20000100a00 */
[----:B------:R-:W-:-:S03]  /*7680*/  IMAD.MOV.U32 R5, RZ, RZ, R150 ;  /* 0x000000ffff057224 */ /* 0x000fc600078e0096 */
[----:B------:R-:W-:Y:S01]  /*7690*/  STL.64 [R1+0x38], R38 ;  /* 0x0000382601007387 */ /* 0x000fe20000100a00 */
[----:B------:R-:W-:-:S03]  /*76a0*/  IMAD.MOV.U32 R4, RZ, RZ, R151 ;  /* 0x000000ffff047224 */ /* 0x000fc600078e0097 */
[----:B------:R-:W-:Y:S01]  /*76b0*/  STL.64 [R1+0x40], R40 ;  /* 0x0000402801007387 */ /* 0x000fe20000100a00 */
[----:B------:R-:W-:Y:S01]  /*76c0*/  IMAD.MOV.U32 R7, RZ, RZ, R148 ;  /* 0x000000ffff077224 */ /* 0x000fe200078e0094 */
[----:B------:R-:W-:Y:S02]  /*76d0*/  MOV R6, R149 ;  /* 0x0000009500067202 */ /* 0x000fe40000000f00 */
[----:B------:R-:W-:Y:S01]  /*76e0*/  STL.64 [R1+0x48], R42 ;  /* 0x0000482a01007387 */ /* 0x000fe20000100a00 */
[----:B------:R-:W-:-:S03]  /*76f0*/  IMAD.MOV.U32 R9, RZ, RZ, R146 ;  /* 0x000000ffff097224 */ /* 0x000fc600078e0092 */
[----:B------:R0:W-:Y:S01]  /*7700*/  STL.64 [R1+0x50], R44 ;  /* 0x0000502c01007387 */ /* 0x0001e20000100a00 */
[----:B------:R-:W-:Y:S01]  /*7710*/  IMAD.MOV.U32 R8, RZ, RZ, R147 ;  /* 0x000000ffff087224 */ /* 0x000fe200078e0093 */
[----:B------:R-:W-:Y:S02]  /*7720*/  MOV R10, R145 ;  /* 0x00000091000a7202 */ /* 0x000fe40000000f00 */
[----:B------:R-:W3:Y:S01]  /*7730*/  LDL.LU.64 R150, [R1+0x4c8] ;  /* 0x0004c80001967983 */ /* 0x000ee20000300a00 */
[----:B------:R-:W-:-:S03]  /*7740*/  IMAD.MOV.U32 R11, RZ, RZ, R144 ;  /* 0x000000ffff0b7224 */ /* 0x000fc600078e0090 */
[----:B------:R-:W3:Y:S01]  /*7750*/  LDL.LU.64 R148, [R1+0x4c0] ;  /* 0x0004c00001947983 */ /* 0x000ee20000300a00 */
[----:B------:R-:W-:Y:S01]  /*7760*/  IMAD.MOV.U32 R13, RZ, RZ, R142 ;  /* 0x000000ffff0d7224 */ /* 0x000fe200078e008e */
[----:B------:R-:W-:Y:S01]  /*7770*/  MOV R14, R141 ;  /* 0x0000008d000e7202 */ /* 0x000fe20000000f00 */
[----:B------:R-:W-:Y:S01]  /*7780*/  IMAD.MOV.U32 R12, RZ, RZ, R143 ;  /* 0x000000ffff0c7224 */ /* 0x000fe200078e008f */
        /* <DEDUP_REMOVED lines=141> */
[----:B------:R-:W-:Y:S02]  /*8060*/  IMAD.MOV.U32 R17, RZ, RZ, R46 ;  /* 0x000000ffff117224 */ /* 0x000fe400078e002e */
[----:B------:R-:W-:Y:S01]  /*8070*/  IMAD.MOV.U32 R16, RZ, RZ, R47 ;  /* 0x000000ffff107224 */ /* 0x000fe200078e002f */
        /* <DEDUP_REMOVED lines=81> */
[----:B------:R-:W-:Y:S01]  /*8590*/  MOV R224, R15 ;  /* 0x0000000f00e07202 */ /* 0x000fe20000000f00 */
[----:B------:R-:W-:Y:S02]  /*85a0*/  IMAD.MOV.U32 R148, RZ, RZ, R222 ;  /* 0x000000ffff947224 */ /* 0x000fe400078e00de */
[----:B------:R-:W-:Y:S02]  /*85b0*/  IMAD.MOV.U32 R149, RZ, RZ, R221 ;  /* 0x000000ffff957224 */ /* 0x000fe400078e00dd */
[----:B------:R-:W-:Y:S01]  /*85c0*/  IMAD.MOV.U32 R150, RZ, RZ, R220 ;  /* 0x000000ffff967224 */ /* 0x000fe200078e00dc */
[----:B------:R-:W-:Y:S01]  /*85d0*/  MOV R220, R21 ;  /* 0x0000001500dc7202 */ /* 0x000fe20000000f00 */
[----:B------:R-:W-:Y:S02]  /*85e0*/  IMAD.MOV.U32 R152, RZ, RZ, R218 ;  /* 0x000000ffff987224 */ /* 0x000fe400078e00da */
[----:B------:R-:W-:-:S02]  /*85f0*/  IMAD.MOV.U32 R130, RZ, RZ, R17 ;  /* 0x000000ffff827224 */ /* 0x000fc400078e0011 */
[----:B------:R-:W-:Y:S01]  /*8600*/  IMAD.MOV.U32 R132, RZ, RZ, R3 ;  /* 0x000000ffff847224 */ /* 0x000fe200078e0003 */
[----:B------:R-:W-:Y:S01]  /*8610*/  UIADD3 UR8, UR13, 0x6, URZ ;  /* 0x000000060d087890 */ /* 0x000fe2000fffe03f */
[----:B------:R-:W-:Y:S01]  /*8620*/  IMAD.MOV.U32 R133, RZ, RZ, R2 ;  /* 0x000000ffff857224 */ /* 0x000fe200078e0002 */
[----:B------:R-:W-:Y:S01]  /*8630*/  UIADD3 UR10, UR14, 0x6, URZ ;  /* 0x000000060e0a7890 */ /* 0x000fe2000fffe03f */
        /* <DEDUP_REMOVED lines=118> */
[----:B------:R-:W-:Y:S01]  /*8da0*/  BPT.TRAP 0x1 ;  /* 0x000000040000795c */ /* 0x000fe20000300000 */
.L_x_27:
[----:B-----5:R-:W-:Y:S01]  /*8db0*/  ISETP.NE.AND P1, PT, R17, RZ, PT ;  /* 0x000000ff1100720c */ /* 0x020fe20003f25270 */
[----:B------:R-:W-:Y:S01]  /*8dc0*/  UISETP.GT.U32.AND UP0, UPT, UR40, 0x1, UPT ;  /* 0x000000012800788c */ /* 0x000fe2000bf04070 */
[----:B------:R-:W-:-:S11]  /*8dd0*/  MOV R4, UR12 ;  /* 0x0000000c00047c02 */ /* 0x000fd60008000f00 */
[----:B------:R-:W-:-:S04]  /*8de0*/  @P1 IMAD R4, R4, 0x8, R0 ;  /* 0x0000000804041824 */ /* 0x000fc800078e0200 */
[----:B------:R-:W-:-:S05]  /*8df0*/  @P1 VIADD R4, R4, 0x28 ;  /* 0x0000002804041836 */ /* 0x000fca0000000000 */
[----:B------:R-:W-:-:S04]  /*8e00*/  @P1 PRMT R4, R152, 0x654, R4 ;  /* 0x0000065498041816 */ /* 0x000fc80000000004 */
[----:B------:R0:W-:Y:S01]  /*8e10*/  @P1 SYNCS.ARRIVE.TRANS64.RED.A1T0 RZ, [R4+URZ], RZ ;  /* 0x000000ff04ff19a7 */ /* 0x0001e2000810043f */
[----:B------:R-:W-:-:S13]  /*8e20*/  PLOP3.LUT P1, PT, PT, PT, UP0, 0x80, 0x0 ;  /* 0x000000000000781c */ /* 0x000fda0003f2f008 */
[----:B0-----:R-:W-:Y:S05]  /*8e30*/  @P1 BRA `(.L_x_28) ;  /* 0x0000000000041947 */ /* 0x001fea0003800000 */
[----:B------:R-:W-:Y:S01]  /*8e40*/  BPT.TRAP 0x1 ;  /* 0x000000040000795c */ /* 0x000fe20000300000 */
.L_x_28:
[----:B------:R-:W-:Y:S02]  /*8e50*/  UISETP.GT.AND UP2, UPT, UR6, 0x1, UPT ;  /* 0x000000010600788c */ /* 0x000fe4000bf44270 */
[----:B------:R-:W-:Y:S02]  /*8e60*/  UIADD3 UR7, UR7, 0x1, URZ ;  /* 0x0000000107077890 */ /* 0x000fe4000fffe03f */
[----:B------:R-:W-:Y:S02]  /*8e70*/  UIADD3 UR12, UR12, 0x1, URZ ;  /* 0x000000010c0c7890 */ /* 0x000fe4000fffe03f */
[----:B------:R-:W-:Y:S01]  /*8e80*/  PLOP3.LUT P1, PT, PT, PT, UP2, 0x80, 0x0 ;  /* 0x000000000000781c */ /* 0x000fe20003f2f028 */
[----:B------:R-:W-:Y:S02]  /*8e90*/  UISETP.NE.AND UP0, UPT, UR7, 0x5, UPT ;  /* 0x000000050700788c */ /* 0x000fe4000bf05270 */
[----:B------:R-:W-:Y:S02]  /*8ea0*/  UISETP.NE.AND UP1, UPT, UR12, 0x5, UPT ;  /* 0x000000050c00788c */ /* 0x000fe4000bf25270 */
[----:B------:R-:W-:-:S02]  /*8eb0*/  USEL UR8, URZ, 0x1, UP0 ;  /* 0x000000013f087887 */ /* 0x000fc40008000000 */
[----:B------:R-:W-:Y:S02]  /*8ec0*/  UIADD3 UR6, UR6, -0x1, URZ ;  /* 0xffffffff06067890 */ /* 0x000fe4000fffe03f */
[----:B------:R-:W-:Y:S02]  /*8ed0*/  USEL UR7, UR7, URZ, UP0 ;  /* 0x0000003f07077287 */ /* 0x000fe40008000000 */
[----:B------:R-:W-:Y:S01]  /*8ee0*/  USEL UR12, UR12, URZ, UP1 ;  /* 0x0000003f0c0c7287 */ /* 0x000fe20008800000 */
[----:B------:R-:W-:Y:S01]  /*8ef0*/  LOP3.LUT R3, R3, UR8, RZ, 0x3c, !PT ;  /* 0x0000000803037c12 */ /* 0x000fe2000f8e3cff */
[----:B------:R-:W-:Y:S10]  /*8f00*/  @P1 BRA `(.L_x_29) ;  /* 0xffffffbc00501947 */ /* 0x000ff4000383ffff */
.L_x_22:
[----:B-----5:R-:W0:Y:S02]  /*8f10*/  LDC R3, c[0x0][0x28c] ;  /* 0x0000a300ff037b82 */ /* 0x020e240000000800 */
[----:B0-----:R-:W-:-:S13]  /*8f20*/  ISETP.GE.AND P1, PT, R3, 0x1, PT ;  /* 0x000000010300780c */ /* 0x001fda0003f26270 */
[----:B------:R-:W-:Y:S05]  /*8f30*/  @!P1 BRA `(.L_x_30) ;  /* 0x0000000000549947 */ /* 0x000fea0003800000 */
[----:B------:R-:W-:Y:S05]  /*8f40*/  @!P0 BRA `(.L_x_31) ;  /* 0x0000000000048947 */ /* 0x000fea0003800000 */
[----:B------:R-:W-:Y:S01]  /*8f50*/  BPT.TRAP 0x1 ;  /* 0x000000040000795c */ /* 0x000fe20000300000 */
.L_x_31:
[----:B------:R-:W-:Y:S01]  /*8f60*/  ISETP.NE.AND P0, PT, R17, RZ, PT ;  /* 0x000000ff1100720c */ /* 0x000fe20003f05270 */
[----:B------:R-:W-:-:S12]  /*8f70*/  BSSY B0, `(.L_x_32) ;  /* 0x000000d000007945 */ /* 0x000fd80003800000 */
[----:B------:R-:W-:Y:S05]  /*8f80*/  @!P0 BRA `(.L_x_33) ;  /* 0x00000000002c8947 */ /* 0x000fea0003800000 */
[----:B------:R-:W-:-:S04]  /*8f90*/  UISETP.LT.AND UP0, UPT, UR44, 0x1, UPT ;  /* 0x000000012c00788c */ /* 0x000fc8000bf01270 */
[----:B------:R-:W-:-:S04]  /*8fa0*/  USEL UR6, UR44, 0x1, UP0 ;  /* 0x000000012c067887 */ /* 0x000fc80008000000 */
[----:B------:R-:W-:-:S04]  /*8fb0*/  UIADD3 UR6, UR39, UR44, -UR6 ;  /* 0x0000002c27067290 */ /* 0x000fc8000fffe806 */
[----:B------:R-:W-:-:S04]  /*8fc0*/  UIMAD.WIDE.U32 UR4, UR6, -0x33333333, URZ ;  /* 0xcccccccd060478a5 */ /* 0x000fc8000f8e003f */
[----:B------:R-:W-:-:S04]  /*8fd0*/  USHF.R.U32.HI UR4, URZ, 0x2, UR5 ;  /* 0x000000023f047899 */ /* 0x000fc80008011605 */
[----:B------:R-:W-:-:S06]  /*8fe0*/  UIMAD UR6, UR4, -0x5, UR6 ;  /* 0xfffffffb040678a4 */ /* 0x000fcc000f8e0206 */
[----:B------:R-:W-:-:S05]  /*8ff0*/  IMAD.U32 R3, RZ, RZ, UR6 ;  /* 0x00000006ff037e24 */ /* 0x000fca000f8e00ff */
[----:B------:R-:W-:-:S05]  /*9000*/  LEA R0, R3, R0, 0x3 ;  /* 0x0000000003007211 */ /* 0x000fca00078e18ff */
[----:B------:R-:W-:-:S05]  /*9010*/  VIADD R0, R0, 0x28 ;  /* 0x0000002800007836 */ /* 0x000fca0000000000 */
[----:B------:R-:W-:-:S04]  /*9020*/  PRMT R0, R152, 0x654, R0 ;  /* 0x0000065498007816 */ /* 0x000fc80000000000 */
[----:B------:R0:W-:Y:S03]  /*9030*/  SYNCS.ARRIVE.TRANS64.RED.A1T0 RZ, [R0+URZ], RZ ;  /* 0x000000ff00ff79a7 */ /* 0x0001e6000810043f */
.L_x_33:
[----:B------:R-:W-:Y:S05]  /*9040*/  BSYNC B0 ;  /* 0x0000000000007941 */ /* 0x000fea0003800000 */
.L_x_32:
[----:B------:R-:W-:-:S06]  /*9050*/  UISETP.GT.U32.AND UP0, UPT, UR40, 0x1, UPT ;  /* 0x000000012800788c */ /* 0x000fcc000bf04070 */
[----:B------:R-:W-:-:S13]  /*9060*/  PLOP3.LUT P0, PT, PT, PT, UP0, 0x80, 0x0 ;  /* 0x000000000000781c */ /* 0x000fda0003f0f008 */
[----:B------:R-:W-:Y:S05]  /*9070*/  @P0 BRA `(.L_x_30) ;  /* 0x0000000000040947 */ /* 0x000fea0003800000 */
[----:B------:R-:W-:Y:S01]  /*9080*/  BPT.TRAP 0x1 ;  /* 0x000000040000795c */ /* 0x000fe20000300000 */
.L_x_30:
[----:B------:R-:W1:Y:S01]  /*9090*/  S2R R8, SR_TID.X ;  /* 0x0000000000087919 */ /* 0x000e620000002100 */
[----:B------:R-:W-:Y:S01]  /*90a0*/  MOV R19, 0x6540 ;  /* 0x0000654000137802 */ /* 0x000fe20000000f00 */
[----:B------:R-:W-:Y:S02]  /*90b0*/  UIMAD.WIDE UR6, UR41, 0x100, URZ ;  /* 0x00000100290678a5 */ /* 0x000fe4000f8e023f */
[----:B------:R-:W-:Y:S01]  /*90c0*/  USHF.R.S32.HI UR10, URZ, 0x1f, UR43 ;  /* 0x0000001f3f0a7899 */ /* 0x000fe2000801142b */
[----:B------:R-:W-:Y:S01]  /*90d0*/  ULDC.64 UR8, c[0x0][0x5d0] ;  /* 0x0001740000087ab9 */ /* 0x000fe20000000a00 */
[----:B------:R-:W-:Y:S02]  /*90e0*/  USHF.L.U32 UR41, UR41, 0x8, URZ ;  /* 0x0000000829297899 */ /* 0x000fe4000800063f */
[----:B------:R-:W-:Y:S02]  /*90f0*/  UIMAD UR4, UR10, UR8, URZ ;  /* 0x000000080a0472a4 */ /* 0x000fe4000f8e023f */
[----:B------:R-:W-:-:S02]  /*9100*/  UIADD3 UR39, UR44, UR39, URZ ;  /* 0x000000272c277290 */ /* 0x000fc4000fffe03f */
[----:B------:R-:W-:Y:S02]  /*9110*/  UIMAD UR4, UR43, UR9, UR4 ;  /* 0x000000092b0472a4 */ /* 0x000fe4000f8e0204 */
[----:B------:R-:W-:Y:S02]  /*9120*/  UISETP.GT.U32.AND UP1, UPT, UR39, 0x4, UPT ;  /* 0x000000042700788c */ /* 0x000fe4000bf24070 */
[----:B------:R-:W-:Y:S02]  /*9130*/  UISETP.GE.U32.AND UP2, UPT, UR44, 0x5, UPT ;  /* 0x000000052c00788c */ /* 0x000fe4000bf46070 */
[----:B------:R-:W-:Y:S01]  /*9140*/  UISETP.LT.U32.AND UP1, UPT, UR44, 0x5, UP1 ;  /* 0x000000052c00788c */ /* 0x000fe20008f21070 */
[--C-:B-1----:R-:W-:Y:S01]  /*9150*/  SHF.R.U32.HI R4, RZ, 0x7, R8.reuse ;  /* 0x00000007ff047819 */ /* 0x102fe20000011608 */
[----:B------:R-:W-:Y:S01]  /*9160*/  IMAD.SHL.U32 R18, R8, 0x2, RZ ;  /* 0x0000000208127824 */ /* 0x000fe200078e00ff */
[----:B------:R-:W-:Y:S02]  /*9170*/  SHF.R.U32.HI R5, RZ, 0x2, R8 ;  /* 0x00000002ff057819 */ /* 0x000fe40000011608 */
[----:B------:R-:W-:-:S02]  /*9180*/  LOP3.LUT R4, R4, 0x1, RZ, 0xc0, !PT ;  /* 0x0000000104047812 */ /* 0x000fc400078ec0ff */
[----:B------:R-:W-:Y:S02]  /*9190*/  LOP3.LUT R6, R8, 0x60, RZ, 0xc0, !PT ;  /* 0x0000006008067812 */ /* 0x000fe400078ec0ff */
[----:B------:R-:W-:Y:S01]  /*91a0*/  LOP3.LUT R5, R5, 0x7, RZ, 0xc0, !PT ;  /* 0x0000000705057812 */ /* 0x000fe200078ec0ff */
[----:B------:R-:W-:Y:S01]  /*91b0*/  IMAD.SHL.U32 R3, R4, 0x40, RZ ;  /* 0x0000004004037824 */ /* 0x000fe200078e00ff */
[----:B------:R-:W-:Y:S02]  /*91c0*/  LOP3.LUT R18, R18, 0x6, RZ, 0xc0, !PT ;  /* 0x0000000612127812 */ /* 0x000fe400078ec0ff */
[----:B------:R-:W-:Y:S02]  /*91d0*/  SHF.R.U32.HI R6, RZ, 0x1, R6 ;  /* 0x00000001ff067819 */ /* 0x000fe40000011606 */
[--C-:B------:R-:W-:Y:S02]  /*91e0*/  LOP3.LUT R3, R3, 0x40, R5.reuse, 0xe2, !PT ;  /* 0x0000004003037812 */ /* 0x100fe400078ee205 */
[----:B------:R-:W-:Y:S01]  /*91f0*/  PRMT R18, R18, R19, UR42 ;  /* 0x0000002a12127e16 */ /* 0x000fe20008000013 */
[----:B------:R-:W-:Y:S01]  /*9200*/  USHF.L.U32 UR42, UR42, 0x8, URZ ;  /* 0x000000082a2a7899 */ /* 0x000fe2000800063f */
[----:B0-----:R-:W-:-:S02]  /*9210*/  IADD3 R0, RZ, -R6, -R5 ;  /* 0x80000006ff007210 */ /* 0x001fc40007ffe805 */
[----:B------:R-:W-:Y:S01]  /*9220*/  LOP3.LUT R3, R3, UR6, R6, 0xfe, !PT ;  /* 0x0000000603037c12 */ /* 0x000fe2000f8efe06 */
[----:B------:R-:W-:Y:S01]  /*9230*/  IMAD.U32 R6, RZ, RZ, UR8 ;  /* 0x00000008ff067e24 */ /* 0x000fe2000f8e00ff */
[----:B------:R-:W-:Y:S01]  /*9240*/  SHF.R.S32.HI R19, RZ, 0x1f, R18 ;  /* 0x0000001fff137819 */ /* 0x000fe20000011412 */
[----:B------:R-:W-:Y:S01]  /*9250*/  ULDC UR8, c[0x0][0x284] ;  /* 0x0000a10000087ab9 */ /* 0x000fe20000000800 */
[----:B------:R-:W-:Y:S01]  /*9260*/  IMAD R0, R4, -0x40, R0 ;  /* 0xffffffc004007824 */ /* 0x000fe200078e0200 */
[----:B------:R-:W-:Y:S01]  /*9270*/  MOV R5, 0xfffffffe ;  /* 0xfffffffe00057802 */ /* 0x000fe20000000f00 */
[----:B------:R-:W-:Y:S02]  /*9280*/  IMAD.U32 R153, RZ, RZ, UR8 ;  /* 0x00000008ff997e24 */ /* 0x000fe4000f8e00ff */
[----:B------:R-:W-:-:S03]  /*9290*/  IMAD.WIDE.U32 R6, R6, UR43, R18 ;  /* 0x0000002b06067c25 */ /* 0x000fc6000f8e0012 */
[----:B------:R-:W-:Y:S01]  /*92a0*/  IADD3 R153, R153, -UR41, R0 ;  /* 0x8000002999997c10 */ /* 0x000fe2000fffe000 */
[----:B------:R-:W-:Y:S01]  /*92b0*/  VIADD R7, R7, UR4 ;  /* 0x0000000407077c36 */ /* 0x000fe20008000000 */
[----:B------:R-:W-:Y:S01]  /*92c0*/  ULDC UR4, c[0x0][0x288] ;  /* 0x0000a20000047ab9 */ /* 0x000fe20000000800 */
[----:B------:R-:W-:Y:S01]  /*92d0*/  LOP3.LUT R0, R8, 0x3, RZ, 0xc0, !PT ;  /* 0x0000000308007812 */ /* 0x000fe200078ec0ff */
[----:B------:R-:W-:-:S04]  /*92e0*/  UISETP.GE.AND UP0, UPT, UR42, UR4, UPT ;  /* 0x000000042a00728c */ /* 0x000fc8000bf06270 */
[----:B------:R-:W-:Y:S01]  /*92f0*/  UISETP.GE.OR UP0, UPT, UR41, UR8, UP0 ;  /* 0x000000082900728c */ /* 0x000fe20008706670 */
[----:B------:R-:W-:Y:S01]  /*9300*/  IMAD R0, R0, R5, UR4 ;  /* 0x0000000400007e24 */ /* 0x000fe2000f8e0205 */
[----:B------:R-:W-:Y:S02]  /*9310*/  UIMAD.WIDE.U32 UR4, UR39, -0x33333333, URZ ;  /* 0xcccccccd270478a5 */ /* 0x000fe4000f8e003f */
[----:B------:R-:W-:Y:S01]  /*9320*/  USEL UR8, URZ, 0x1, !UP1 ;  /* 0x000000013f087887 */ /* 0x000fe2000c800000 */
[----:B------:R-:W-:Y:S01]  /*9330*/  VIADD R0, R0, -UR42 ;  /* 0x8000002a00007c36 */ /* 0x000fe20008000000 */
[----:B------:R-:W-:Y:S01]  /*9340*/  PLOP3.LUT P0, PT, PT, PT, UP0, 0x80, 0x0 ;  /* 0x000000000000781c */ /* 0x000fe20003f0f008 */
[----:B------:R-:W-:Y:S02]  /*9350*/  USHF.R.U32.HI UR4, URZ, 0x2, UR5 ;  /* 0x000000023f047899 */ /* 0x000fe40008011605 */
[----:B------:R-:W-:Y:S02]  /*9360*/  ULOP3.LUT UR38, UR38, UR8, URZ, 0x3c, !UPT ;  /* 0x0000000826267292 */ /* 0x000fe4000f8e3c3f */
[----:B------:R-:W-:-:S02]  /*9370*/  UIMAD UR39, UR4, -0x5, UR39 ;  /* 0xfffffffb042778a4 */ /* 0x000fc4000f8e0227 */
[----:B------:R-:W-:Y:S01]  /*9380*/  @UP2 ULOP3.LUT UR38, UR38, 0x1, UR4, 0x78, !UPT ;  /* 0x0000000126262892 */ /* 0x000fe2000f8e7804 */
[----:B------:R-:W-:-:S05]  /*9390*/  UMOV UR41, 0xffffffff ;  /* 0xffffffff00297882 */ /* 0x000fca0000000000 */
[----:B------:R-:W-:Y:S06]  /*93a0*/  @P0 BRA `(.L_x_34) ;  /* 0x0000010c00e80947 */ /* 0x000fec0003800000 */
[----:B------:R-:W-:Y:S01]  /*93b0*/  FSETP.NEU.AND P0, PT, R16, RZ, PT ;  /* 0x000000ff1000720b */ /* 0x000fe20003f0d000 */
[----:B------:R-:W-:Y:S01]  /*93c0*/  ULDC.64 UR8, c[0x0][0x5c8] ;  /* 0x0001720000087ab9 */ /* 0x000fe20000000a00 */
[----:B------:R-:W-:Y:S01]  /*93d0*/  ISETP.GT.AND P3, PT, R153, RZ, PT ;  /* 0x000000ff9900720c */ /* 0x000fe20003f64270 */
[----:B------:R-:W-:Y:S01]  /*93e0*/  UIMAD UR4, UR7, UR8, URZ ;  /* 0x00000008070472a4 */ /* 0x000fe2000f8e023f */
[----:B------:R-:W-:Y:S01]  /*93f0*/  IMAD.U32 R10, RZ, RZ, UR9 ;  /* 0x00000009ff0a7e24 */ /* 0x000fe2000f8e00ff */
[----:B------:R-:W-:Y:S01]  /*9400*/  BSSY B0, `(.L_x_34) ;  /* 0x00010f4000007945 */ /* 0x000fe20003800000 */
[----:B------:R-:W-:Y:S01]  /*9410*/  IMAD.WIDE.U32 R6, R3, UR8, R6 ;  /* 0x0000000803067c25 */ /* 0x000fe2000f8e0006 */
[----:B------:R-:W-:-:S03]  /*9420*/  ISETP.GT.AND P1, PT, R0, RZ, P3 ;  /* 0x000000ff0000720c */ /* 0x000fc60001f24270 */
[----:B------:R-:W-:-:S04]  /*9430*/  IMAD R10, R3, R10, UR4 ;  /* 0x00000004030a7e24 */ /* 0x000fc8000f8e020a */
[----:B------:R-:W-:Y:S01]  /*9440*/  IMAD.IADD R10, R7, 0x1, R10 ;  /* 0x00000001070a7824 */ /* 0x000fe200078e020a */
[----:B------:R-:W-:Y:S06]  /*9450*/  @!P0 BRA `(.L_x_35) ;  /* 0x000000b800108947 */ /* 0x000fec0003800000 */
[----:B------:R-:W0:Y:S01]  /*9460*/  LDC.64 R22, c[0x0][0x5b8] ;  /* 0x00016e00ff167b82 */ /* 0x000e220000000a00 */
[----:B------:R-:W2:Y:S01]  /*9470*/  LDL.LU R11, [R1] ;  /* 0x00000000010b7983 */ /* 0x000ea20000300800 */
[----:B------:R-:W-:-:S06]  /*9480*/  ULDC.64 UR4, c[0x0][0x5c0] ;  /* 0x0001700000047ab9 */ /* 0x000fcc0000000a00 */
[----:B------:R-:W1:Y:S08]  /*9490*/  LDC.64 R14, c[0x0][0x5b0] ;  /* 0x00016c00ff0e7b82 */ /* 0x000e700000000a00 */
[----:B------:R-:W3:Y:S01]  /*94a0*/  LDC.64 R12, c[0x0][0x5a8] ;  /* 0x00016a00ff0c7b82 */ /* 0x000ee20000000a00 */
[C---:B0-----:R-:W-:Y:S02]  /*94b0*/  IMAD R159, R22.reuse, UR10, RZ ;  /* 0x0000000a169f7c24 */ /* 0x041fe4000f8e02ff */
[----:B------:R-:W-:-:S04]  /*94c0*/  IMAD.WIDE.U32 R154, R22, UR43, R18 ;  /* 0x0000002b169a7c25 */ /* 0x000fc8000f8e0012 */
[----:B------:R-:W-:Y:S02]  /*94d0*/  IMAD R159, R23, UR43, R159 ;  /* 0x0000002b179f7c24 */ /* 0x000fe4000f8e029f */
[----:B-1----:R-:W-:Y:S02]  /*94e0*/  IMAD R158, R14, UR7, RZ ;  /* 0x000000070e9e7c24 */ /* 0x002fe4000f8e02ff */
[----:B------:R-:W-:Y:S01]  /*94f0*/  IMAD.MOV.U32 R20, RZ, RZ, R154 ;  /* 0x000000ffff147224 */ /* 0x000fe200078e009a */
[----:B------:R-:W-:Y:S01]  /*9500*/  IADD3 R21, R155, R159, RZ ;  /* 0x0000009f9b157210 */ /* 0x000fe20007ffe0ff */
[C---:B------:R-:W-:Y:S02]  /*9510*/  IMAD R158, R3.reuse, R15, R158 ;  /* 0x0000000f039e7224 */ /* 0x040fe400078e029e */
[----:B------:R-:W-:-:S04]  /*9520*/  IMAD.WIDE.U32 R4, R3, R14, R20 ;  /* 0x0000000e03047225 */ /* 0x000fc800078e0014 */
[----:B------:R-:W-:Y:S01]  /*9530*/  IMAD.IADD R5, R5, 0x1, R158 ;  /* 0x0000000105057824 */ /* 0x000fe200078e029e */
[----:B---3--:R-:W-:-:S04]  /*9540*/  LEA R8, P0, R4, R12, 0x1 ;  /* 0x0000000c04087211 */ /* 0x008fc800078008ff */
[----:B------:R-:W-:-:S05]  /*9550*/  LEA.HI.X R9, R4, R13, R5, 0x1, P0 ;  /* 0x0000000d04097211 */ /* 0x000fca00000f0c05 */
[----:B------:R-:W3:Y:S01]  /*9560*/  @P1 LDG.E.LTC128B.U16 R23, desc[UR36][R8.64] ;  /* 0x0000002408171981 */ /* 0x000ee2000c1e1520 */
[----:B------:R-:W-:Y:S01]  /*9570*/  BSSY B1, `(.L_x_36) ;  /* 0x0000011000017945 */ /* 0x000fe20003800000 */
[----:B---3--:R-:W-:-:S04]  /*9580*/  IMAD.U32 R4, R23, 0x10000, RZ ;  /* 0x0001000017047824 */ /* 0x008fc800078e00ff */
[----:B------:R-:W-:-:S04]  /*9590*/  FMUL R4, R4, R16 ;  /* 0x0000001004047220 */ /* 0x000fc80000400000 */
[----:B--2---:R-:W-:Y:S01]  /*95a0*/  FFMA R7, R11, R2, R4 ;  /* 0x000000020b077223 */ /* 0x004fe20000000004 */
[----:B------:R-:W-:-:S04]  /*95b0*/  LEA R4, P0, R6, UR4, 0x1 ;  /* 0x0000000406047c11 */ /* 0x000fc8000f8008ff */
[----:B------:R-:W-:Y:S02]  /*95c0*/  LEA.HI.X R5, R6, UR5, R10, 0x1, P0 ;  /* 0x0000000506057c11 */ /* 0x000fe400080f0c0a */
[----:B------:R-:W-:-:S05]  /*95d0*/  F2FP.BF16.F32.PACK_AB R6, RZ, R7 ;  /* 0x00000007ff06723e */ /* 0x000fca00000010ff */
[----:B------:R0:W-:Y:S02]  /*95e0*/  @P1 STG.E.U16 desc[UR36][R4.64], R6 ;  /* 0x0000000604001986 */ /* 0x0001e4000c101524 */
[----:B0-----:R-:W-:-:S05]  /*95f0*/  IMAD.WIDE.U32 R6, R3, R14, R18 ;  /* 0x0000000e03067225 */ /* 0x001fca00078e0012 */
[----:B------:R-:W-:-:S03]  /*9600*/  IADD3 R7, R158, R7, RZ ;  /* 0x000000079e077210 */ /* 0x000fc60007ffe0ff */
[----:B------:R-:W-:-:S04]  /*9610*/  IMAD.WIDE.U32 R6, R22, UR43, R6 ;  /* 0x0000002b16067c25 */ /* 0x000fc8000f8e0006 */
[----:B------:R-:W-:Y:S01]  /*9620*/  IMAD.IADD R7, R159, 0x1, R7 ;  /* 0x000000019f077824 */ /* 0x000fe200078e0207 */
[----:B------:R-:W-:-:S04]  /*9630*/  LEA R10, P0, R6, R12, 0x1 ;  /* 0x0000000c060a7211 */ /* 0x000fc800078008ff */
[----:B------:R-:W-:Y:S02]  /*9640*/  LEA.HI.X R11, R6, R13, R7, 0x1, P0 ;  /* 0x0000000d060b7211 */ /* 0x000fe400000f0c07 */
[----:B------:R-:W-:-:S13]  /*9650*/  ISETP.GT.AND P0, PT, R0, 0x1, P3 ;  /* 0x000000010000780c */ /* 0x000fda0001f04270 */
[----:B------:R-:W-:Y:S05]  /*9660*/  @!P0 BRA `(.L_x_37) ;  /* 0x0000000000048947 */ /* 0x000fea0003800000 */
[----:B------:R0:W5:Y:S02]  /*9670*/  LDG.E.LTC128B.U16 R23, desc[UR36][R10.64+0x2] ;  /* 0x000002240a177981 */ /* 0x000164000c1e1520 */
.L_x_37:
[----:B------:R-:W-:Y:S05]  /*9680*/  BSYNC B1 ;  /* 0x0000000000017941 */ /* 0x000fea0003800000 */
.L_x_36:
[----:B------:R-:W2:Y:S01]  /*9690*/  LDL.LU R7, [R1+0x4] ;  /* 0x0000040001077983 */ /* 0x000ea20000300800 */
[----:B-----5:R-:W-:Y:S01]  /*96a0*/  IMAD.U32 R6, R23, 0x10000, RZ ;  /* 0x0001000017067824 */ /* 0x020fe200078e00ff */
[C---:B------:R-:W-:Y:S01]  /*96b0*/  SHF.L.U64.HI R157, R14.reuse, 0x3, R15 ;  /* 0x000000030e9d7819 */ /* 0x040fe2000001020f */
[----:B------:R-:W-:Y:S01]  /*96c0*/  IMAD.SHL.U32 R156, R14, 0x8, RZ ;  /* 0x000000080e9c7824 */ /* 0x000fe200078e00ff */
[----:B------:R-:W3:Y:S01]  /*96d0*/  LDL.LU R160, [R1+0x8] ;  /* 0x0000080001a07983 */ /* 0x000ee20000300800 */
[----:B------:R-:W-:-:S04]  /*96e0*/  FMUL R6, R6, R16 ;  /* 0x0000001006067220 */ /* 0x000fc80000400000 */
[----:B--2---:R-:W-:-:S05]  /*96f0*/  FFMA R6, R7, R2, R6 ;  /* 0x0000000207067223 */ /* 0x004fca0000000006 */
[----:B------:R-:W-:-:S05]  /*9700*/  F2FP.BF16.F32.PACK_AB R6, RZ, R6 ;  /* 0x00000006ff06723e */ /* 0x000fca00000010ff */
[----:B------:R1:W-:Y:S01]  /*9710*/  @P0 STG.E.U16 desc[UR36][R4.64+0x2], R6 ;  /* 0x0000020604000986 */ /* 0x0003e2000c101524 */
[----:B------:R-:W-:-:S04]  /*9720*/  ISETP.GT.AND P0, PT, R153, 0x8, PT ;  /* 0x000000089900780c */ /* 0x000fc80003f04270 */
[----:B------:R-:W-:Y:S01]  /*9730*/  ISETP.GT.AND P1, PT, R0, RZ, P0 ;  /* 0x000000ff0000720c */ /* 0x000fe20000724270 */
[----:B-1----:R-:W-:-:S05]  /*9740*/  IMAD.WIDE.U32 R6, R3, R14, R156 ;  /* 0x0000000e03067225 */ /* 0x002fca00078e009c */
[----:B------:R-:W-:Y:S02]  /*9750*/  IADD3 R158, R158, R7, RZ ;  /* 0x000000079e9e7210 */ /* 0x000fe40007ffe0ff */
[----:B------:R-:W-:-:S05]  /*9760*/  IADD3 R7, P2, R154, R6, RZ ;  /* 0x000000069a077210 */ /* 0x000fca0007f5e0ff */
[----:B------:R-:W-:Y:S01]  /*9770*/  IMAD.X R9, R158, 0x1, R21, P2 ;  /* 0x000000019e097824 */ /* 0x000fe200010e0615 */
[----:B------:R-:W-:-:S04]  /*9780*/  LEA R8, P2, R7, R12, 0x1 ;  /* 0x0000000c07087211 */ /* 0x000fc800078408ff */
[----:B------:R-:W-:-:S05]  /*9790*/  LEA.HI.X R9, R7, R13, R9, 0x1, P2 ;  /* 0x0000000d07097211 */ /* 0x000fca00010f0c09 */
[----:B------:R1:W2:Y:S01]  /*97a0*/  @P1 LDG.E.LTC128B.U16 R23, desc[UR36][R8.64] ;  /* 0x0000002408171981 */ /* 0x0002a2000c1e1520 */
[----:B------:R-:W-:Y:S01]  /*97b0*/  IADD3 R6, P2, R18, R6, RZ ;  /* 0x0000000612067210 */ /* 0x000fe20007f5e0ff */
[----:B------:R-:W-:Y:S01]  /*97c0*/  BSSY B1, `(.L_x_38) ;  /* 0x0000016000017945 */ /* 0x000fe20003800000 */
[----:B------:R-:W-:-:S03]  /*97d0*/  ISETP.GT.AND P4, PT, R0, 0x1, P0 ;  /* 0x000000010000780c */ /* 0x000fc60000784270 */
[----:B------:R-:W-:Y:S02]  /*97e0*/  IMAD.X R7, R19, 0x1, R158, P2 ;  /* 0x0000000113077824 */ /* 0x000fe400010e069e */
[----:B------:R-:W-:Y:S02]  /*97f0*/  IMAD.U32 R158, RZ, RZ, UR9 ;  /* 0x00000009ff9e7e24 */ /* 0x000fe4000f8e00ff */
[----:B------:R-:W-:-:S04]  /*9800*/  IMAD.WIDE.U32 R6, R22, UR43, R6 ;  /* 0x0000002b16067c25 */ /* 0x000fc8000f8e0006 */
[----:B------:R-:W-:Y:S01]  /*9810*/  IMAD.IADD R7, R159, 0x1, R7 ;  /* 0x000000019f077824 */ /* 0x000fe200078e0207 */
[----:B-1----:R-:W-:-:S04]  /*9820*/  LEA R8, P2, R6, R12, 0x1 ;  /* 0x0000000c06087211 */ /* 0x002fc800078408ff */
[----:B------:R-:W-:Y:S02]  /*9830*/  LEA.HI.X R9, R6, R13, R7, 0x1, P2 ;  /* 0x0000000d06097211 */ /* 0x000fe400010f0c07 */
[----:B--2---:R-:W-:-:S05]  /*9840*/  SHF.L.U32 R6, R23, 0x10, RZ ;  /* 0x0000001017067819 */ /* 0x004fca00000006ff */
[----:B------:R-:W-:-:S04]  /*9850*/  FMUL R6, R6, R16 ;  /* 0x0000001006067220 */ /* 0x000fc80000400000 */
[----:B---3--:R-:W-:Y:S01]  /*9860*/  FFMA R7, R160, R2, R6 ;  /* 0x00000002a0077223 */ /* 0x008fe20000000006 */
[----:B------:R-:W-:Y:S02]  /*9870*/  IMAD.U32 R160, RZ, RZ, UR8 ;  /* 0x00000008ffa07e24 */ /* 0x000fe4000f8e00ff */
[----:B------:R-:W-:Y:S02]  /*9880*/  IMAD.U32 R6, RZ, RZ, UR8 ;  /* 0x00000008ff067e24 */ /* 0x000fe4000f8e00ff */
[----:B------:R-:W-:Y:S02]  /*9890*/  F2FP.BF16.F32.PACK_AB R7, RZ, R7 ;  /* 0x00000007ff07723e */ /* 0x000fe400000010ff */
[----:B------:R-:W-:Y:S02]  /*98a0*/  SHF.L.U32 R160, R160, 0x4, RZ ;  /* 0x00000004a0a07819 */ /* 0x000fe400000006ff */
[----:B------:R-:W-:Y:S02]  /*98b0*/  SHF.L.U64.HI R158, R6, 0x4, R158 ;  /* 0x00000004069e7819 */ /* 0x000fe4000001029e */
[----:B------:R-:W-:-:S02]  /*98c0*/  IADD3 R6, P2, R160, R4, RZ ;  /* 0x00000004a0067210 */ /* 0x000fc40007f5e0ff */
[----:B------:R-:W-:-:S03]  /*98d0*/  PRMT R161, R7, 0x7610, R161 ;  /* 0x0000761007a17816 */ /* 0x000fc600000000a1 */
[----:B------:R-:W-:-:S05]  /*98e0*/  IMAD.X R7, R158, 0x1, R5, P2 ;  /* 0x000000019e077824 */ /* 0x000fca00010e0605 */
[----:B------:R1:W-:Y:S01]  /*98f0*/  @P1 STG.E.U16 desc[UR36][R6.64], R161 ;  /* 0x000000a106001986 */ /* 0x0003e2000c101524 */
[----:B------:R-:W-:Y:S05]  /*9900*/  @!P4 BRA `(.L_x_39) ;  /* 0x000000000004c947 */ /* 0x000fea0003800000 */
[----:B------:R2:W5:Y:S02]  /*9910*/  LDG.E.LTC128B.U16 R23, desc[UR36][R8.64+0x2] ;  /* 0x0000022408177981 */ /* 0x000564000c1e1520 */
.L_x_39:
[----:B------:R-:W-:Y:S05]  /*9920*/  BSYNC B1 ;  /* 0x0000000000017941 */ /* 0x000fea0003800000 */
.L_x_38:
[----:B------:R-:W3:Y:S01]  /*9930*/  LDL.LU R162, [R1+0xc] ;  /* 0x00000c0001a27983 */ /* 0x000ee20000300800 */
[----:B-1---5:R-:W-:Y:S01]  /*9940*/  IMAD.U32 R161, R23, 0x10000, RZ ;  /* 0x0001000017a17824 */ /* 0x022fe200078e00ff */
[----:B------:R-:W-:Y:S01]  /*9950*/  ISETP.GT.AND P1, PT, R0, 0x8, P3 ;  /* 0x000000080000780c */ /* 0x000fe20001f24270 */
[----:B------:R-:W-:Y:S02]  /*9960*/  BSSY B1, `(.L_x_40) ;  /* 0x0000007000017945 */ /* 0x000fe40003800000 */
[----:B------:R-:W-:-:S04]  /*9970*/  FMUL R161, R161, R16 ;  /* 0x00000010a1a17220 */ /* 0x000fc80000400000 */
[----:B---3--:R-:W-:-:S05]  /*9980*/  FFMA R161, R162, R2, R161 ;  /* 0x00000002a2a17223 */ /* 0x008fca00000000a1 */
[----:B------:R-:W-:-:S05]  /*9990*/  F2FP.BF16.F32.PACK_AB R161, RZ, R161 ;  /* 0x000000a1ffa1723e */ /* 0x000fca00000010ff */
[----:B------:R1:W-:Y:S01]  /*99a0*/  @P4 STG.E.U16 desc[UR36][R6.64+0x2], R161 ;  /* 0x000002a106004986 */ /* 0x0003e2000c101524 */
[----:B------:R-:W-:Y:S05]  /*99b0*/  @!P1 BRA `(.L_x_41) ;  /* 0x0000000000049947 */ /* 0x000fea0003800000 */
[----:B------:R3:W5:Y:S02]  /*99c0*/  LDG.E.LTC128B.U16 R23, desc[UR36][R10.64+0x10] ;  /* 0x000010240a177981 */ /* 0x000764000c1e1520 */
.L_x_41:
[----:B------:R-:W-:Y:S05]  /*99d0*/  BSYNC B1 ;  /* 0x0000000000017941 */ /* 0x000fea0003800000 */
.L_x_40:
[----:B------:R-:W4:Y:S01]  /*99e0*/  LDL.LU R162, [R1+0x10] ;  /* 0x0000100001a27983 */ /* 0x000f220000300800 */
[----:B-1---5:R-:W-:Y:S01]  /*99f0*/  IMAD.U32 R161, R23, 0x10000, RZ ;  /* 0x0001000017a17824 */ /* 0x022fe200078e00ff */
[----:B------:R-:W-:Y:S01]  /*9a00*/  ISETP.GT.AND P2, PT, R0, 0x9, P3 ;  /* 0x000000090000780c */ /* 0x000fe20001f44270 */
[----:B------:R-:W-:Y:S02]  /*9a10*/  BSSY B1, `(.L_x_42) ;  /* 0x0000007000017945 */ /* 0x000fe40003800000 */
[----:B------:R-:W-:-:S04]  /*9a20*/  FMUL R161, R161, R16 ;  /* 0x00000010a1a17220 */ /* 0x000fc80000400000 */
[----:B----4-:R-:W-:-:S05]  /*9a30*/  FFMA R161, R162, R2, R161 ;  /* 0x00000002a2a17223 */ /* 0x010fca00000000a1 */
[----:B------:R-:W-:-:S05]  /*9a40*/  F2FP.BF16.F32.PACK_AB R161, RZ, R161 ;  /* 0x000000a1ffa1723e */ /* 0x000fca00000010ff */
[----:B------:R1:W-:Y:S01]  /*9a50*/  @P1 STG.E.U16 desc[UR36][R4.64+0x10], R161 ;  /* 0x000010a104001986 */ /* 0x0003e2000c101524 */
[----:B------:R-:W-:Y:S05]  /*9a60*/  @!P2 BRA `(.L_x_43) ;  /* 0x000000000004a947 */ /* 0x000fea0003800000 */
[----:B------:R4:W5:Y:S02]  /*9a70*/  LDG.E.LTC128B.U16 R23, desc[UR36][R10.64+0x12] ;  /* 0x000012240a177981 */ /* 0x000964000c1e1520 */
.L_x_43:
[----:B------:R-:W-:Y:S05]  /*9a80*/  BSYNC B1 ;  /* 0x0000000000017941 */ /* 0x000fea0003800000 */
.L_x_42:
[----:B------:R-:W2:Y:S01]  /*9a90*/  LDL.LU R162, [R1+0x14] ;  /* 0x0000140001a27983 */ /* 0x000ea20000300800 */
[----:B-1---5:R-:W-:Y:S01]  /*9aa0*/  SHF.L.U32 R161, R23, 0x10, RZ ;  /* 0x0000001017a17819 */ /* 0x022fe200000006ff */
[----:B------:R-:W-:Y:S01]  /*9ab0*/  BSSY B1, `(.L_x_44) ;  /* 0x0000008000017945 */ /* 0x000fe20003800000 */
[----:B------:R-:W-:-:S03]  /*9ac0*/  ISETP.GT.AND P1, PT, R0, 0x8, P0 ;  /* 0x000000080000780c */ /* 0x000fc60000724270 */
[----:B------:R-:W-:-:S04]  /*9ad0*/  FMUL R161, R161, R16 ;  /* 0x00000010a1a17220 */ /* 0x000fc80000400000 */
[----:B--2---:R-:W-:-:S05]  /*9ae0*/  FFMA R161, R162, R2, R161 ;  /* 0x00000002a2a17223 */ /* 0x004fca00000000a1 */
[----:B------:R-:W-:-:S05]  /*9af0*/  F2FP.BF16.F32.PACK_AB R161, RZ, R161 ;  /* 0x000000a1ffa1723e */ /* 0x000fca00000010ff */
[----:B------:R1:W-:Y:S01]  /*9b00*/  @P2 STG.E.U16 desc[UR36][R4.64+0x12], R161 ;  /* 0x000012a104002986 */ /* 0x0003e2000c101524 */
[----:B------:R-:W-:Y:S05]  /*9b10*/  @!P1 BRA `(.L_x_45) ;  /* 0x0000000000049947 */ /* 0x000fea0003800000 */
[----:B------:R2:W5:Y:S02]  /*9b20*/  LDG.E.LTC128B.U16 R23, desc[UR36][R8.64+0x10] ;  /* 0x0000102408177981 */ /* 0x000564000c1e1520 */
.L_x_45:
[----:B------:R-:W-:Y:S05]  /*9b30*/  BSYNC B1 ;  /* 0x0000000000017941 */ /* 0x000fea0003800000 */
.L_x_44:
        /* <DEDUP_REMOVED lines=10> */
.L_x_47:
[----:B------:R-:W-:Y:S05]  /*9be0*/  BSYNC B1 ;  /* 0x0000000000017941 */ /* 0x000fea0003800000 */
.L_x_46:
[----:B------:R-:W2:Y:S01]  /*9bf0*/  LDL.LU R162, [R1+0x1c] ;  /* 0x00001c0001a27983 */ /* 0x000ea20000300800 */
[----:B-1---5:R-:W-:Y:S01]  /*9c00*/  IMAD.U32 R161, R23, 0x10000, RZ ;  /* 0x0001000017a17824 */ /* 0x022fe200078e00ff */
[----:B------:R-:W-:Y:S01]  /*9c10*/  ISETP.GT.AND P1, PT, R0, 0x10, P3 ;  /* 0x000000100000780c */ /* 0x000fe20001f24270 */
[----:B------:R-:W-:Y:S02]  /*9c20*/  BSSY B1, `(.L_x_48) ;  /* 0x0000007000017945 */ /* 0x000fe40003800000 */
[----:B------:R-:W-:-:S04]  /*9c30*/  FMUL R161, R161, R16 ;  /* 0x00000010a1a17220 */ /* 0x000fc80000400000 */
[----:B--2---:R-:W-:-:S05]  /*9c40*/  FFMA R161, R162, R2, R161 ;  /* 0x00000002a2a17223 */ /* 0x004fca00000000a1 */
[----:B------:R-:W-:-:S05]  /*9c50*/  F2FP.BF16.F32.PACK_AB R161, RZ, R161 ;  /* 0x000000a1ffa1723e */ /* 0x000fca00000010ff */
[----:B------:R1:W-:Y:S01]  /*9c60*/  @P2 STG.E.U16 desc[UR36][R6.64+0x12], R161 ;  /* 0x000012a106002986 */ /* 0x0003e2000c101524 */
[----:B------:R-:W-:Y:S05]  /*9c70*/  @!P1 BRA `(.L_x_49) ;  /* 0x0000000000049947 */ /* 0x000fea0003800000 */
[----:B------:R2:W5:Y:S02]  /*9c80*/  LDG.E.LTC128B.U16 R23, desc[UR36][R10.64+0x20] ;  /* 0x000020240a177981 */ /* 0x000564000c1e1520 */
.L_x_49:
[----:B------:R-:W-:Y:S05]  /*9c90*/  BSYNC B1 ;  /* 0x0000000000017941 */ /* 0x000fea0003800000 */
.L_x_48:
        /* <DEDUP_REMOVED lines=10> */
.L_x_51:
[----:B------:R-:W-:Y:S05]  /*9d40*/  BSYNC B1 ;  /* 0x0000000000017941 */ /* 0x000fea0003800000 */
.L_x_50:
        /* <DEDUP_REMOVED lines=10> */
.L_x_53:
[----:B------:R-:W-:Y:S05]  /*9df0*/  BSYNC B1 ;  /* 0x0000000000017941 */ /* 0x000fea0003800000 */
.L_x_52:
        /* <DEDUP_REMOVED lines=10> */
.L_x_55:
[----:B------:R-:W-:Y:S05]  /*9ea0*/  BSYNC B1 ;  /* 0x0000000000017941 */ /* 0x000fea0003800000 */
.L_x_54:
        /* <DEDUP_REMOVED lines=10> */
.L_x_57:
[----:B------:R-:W-:Y:S05]  /*9f50*/  BSYNC B1 ;  /* 0x0000000000017941 */ /* 0x000fea0003800000 */
.L_x_56:
        /* <DEDUP_REMOVED lines=10> */
.L_x_59:
[----:B------:R-:W-:Y:S05]  /*a000*/  BSYNC B1 ;  /* 0x0000000000017941 */ /* 0x000fea0003800000 */
.L_x_58:
        /* <DEDUP_REMOVED lines=10> */
.L_x_61:
[----:B------:R-:W-:Y:S05]  /*a0b0*/  BSYNC B1 ;  /* 0x0000000000017941 */ /* 0x000fea0003800000 */
.L_x_60:
        /* <DEDUP_REMOVED lines=10> */
.L_x_63:
[----:B------:R-:W-:Y:S05]  /*a160*/  BSYNC B1 ;  /* 0x0000000000017941 */ /* 0x000fea0003800000 */
.L_x_62:
        /* <DEDUP_REMOVED lines=10> */
.L_x_65:
[----:B------:R-:W-:Y:S05]  /*a210*/  BSYNC B1 ;  /* 0x0000000000017941 */ /* 0x000fea0003800000 */
.L_x_64:
        /* <DEDUP_REMOVED lines=10> */
.L_x_67:
[----:B------:R-:W-:Y:S05]  /*a2c0*/  BSYNC B1 ;  /* 0x0000000000017941 */ /* 0x000fea0003800000 */
.L_x_66:
        /* <DEDUP_REMOVED lines=10> */
.L_x_69:
[----:B------:R-:W-:Y:S05]  /*a370*/  BSYNC B1 ;  /* 0x0000000000017941 */ /* 0x000fea0003800000 */
.L_x_68:
        /* <DEDUP_REMOVED lines=10> */
.L_x_71:
[----:B------:R-:W-:Y:S05]  /*a420*/  BSYNC B1 ;  /* 0x0000000000017941 */ /* 0x000fea0003800000 */
.L_x_70:
        /* <DEDUP_REMOVED lines=10> */
.L_x_73:
[----:B------:R-:W-:Y:S05]  /*a4d0*/  BSYNC B1 ;  /* 0x0000000000017941 */ /* 0x000fea0003800000 */
.L_x_72:
        /* <DEDUP_REMOVED lines=10> */
.L_x_75:
[----:B------:R-:W-:Y:S05]  /*a580*/  BSYNC B1 ;  /* 0x0000000000017941 */ /* 0x000fea0003800000 */
.L_x_74:
        /* <DEDUP_REMOVED lines=10> */
.L_x_77:
[----:B------:R-:W-:Y:S05]  /*a630*/  BSYNC B1 ;  /* 0x0000000000017941 */ /* 0x000fea0003800000 */
.L_x_76:
        /* <DEDUP_REMOVED lines=10> */
.L_x_79:
[----:B------:R-:W-:Y:S05]  /*a6e0*/  BSYNC B1 ;  /* 0x0000000000017941 */ /* 0x000fea0003800000 */
.L_x_78:
        /* <DEDUP_REMOVED lines=10> */
.L_x_81:
[----:B------:R-:W-:Y:S05]  /*a790*/  BSYNC B1 ;  /* 0x0000000000017941 */ /* 0x000fea0003800000 */
.L_x_80:
        /* <DEDUP_REMOVED lines=10> */
.L_x_83:
[----:B------:R-:W-:Y:S05]  /*a840*/  BSYNC B1 ;  /* 0x0000000000017941 */ /* 0x000fea0003800000 */
.L_x_82:
        /* <DEDUP_REMOVED lines=10> */
.L_x_85:
[----:B------:R-:W-:Y:S05]  /*a8f0*/  BSYNC B1 ;  /* 0x0000000000017941 */ /* 0x000fea0003800000 */
.L_x_84:
        /* <DEDUP_REMOVED lines=10> */
.L_x_87:
[----:B------:R-:W-:Y:S05]  /*a9a0*/  BSYNC B1 ;  /* 0x0000000000017941 */ /* 0x000fea0003800000 */
.L_x_86:
        /* <DEDUP_REMOVED lines=10> */
.L_x_89:
[----:B------:R-:W-:Y:S05]  /*aa50*/  BSYNC B1 ;  /* 0x0000000000017941 */ /* 0x000fea0003800000 */
.L_x_88:
        /* <DEDUP_REMOVED lines=10> */
.L_x_91:
[----:B------:R-:W-:Y:S05]  /*ab00*/  BSYNC B1 ;  /* 0x0000000000017941 */ /* 0x000fea0003800000 */
.L_x_90:
        /* <DEDUP_REMOVED lines=10> */
.L_x_93:
[----:B------:R-:W-:Y:S05]  /*abb0*/  BSYNC B1 ;  /* 0x0000000000017941 */ /* 0x000fea0003800000 */
.L_x_92:
        /* <DEDUP_REMOVED lines=10> */
.L_x_95:
[----:B------:R-:W-:Y:S05]  /*ac60*/  BSYNC B1 ;  /* 0x0000000000017941 */ /* 0x000fea0003800000 */
.L_x_94:
        /* <DEDUP_REMOVED lines=10> */
.L_x_97:
[----:B------:R-:W-:Y:S05]  /*ad10*/  BSYNC B1 ;  /* 0x0000000000017941 */ /* 0x000fea0003800000 */
.L_x_96:
        /* <DEDUP_REMOVED lines=10> */
.L_x_99:
[----:B------:R-:W-:Y:S05]  /*adc0*/  BSYNC B1 ;  /* 0x0000000000017941 */ /* 0x000fea0003800000 */
.L_x_98:
        /* <DEDUP_REMOVED lines=10> */
.L_x_101:
[----:B------:R-:W-:Y:S05]  /*ae70*/  BSYNC B1 ;  /* 0x0000000000017941 */ /* 0x000fea0003800000 */
.L_x_100:
        /* <DEDUP_REMOVED lines=10> */
.L_x_103:
[----:B------:R-:W-:Y:S05]  /*af20*/  BSYNC B1 ;  /* 0x0000000000017941 */ /* 0x000fea0003800000 */
.L_x_102:
        /* <DEDUP_REMOVED lines=10> */
.L_x_105:
[----:B------:R-:W-:Y:S05]  /*afd0*/  BSYNC B1 ;  /* 0x0000000000017941 */ /* 0x000fea0003800000 */
.L_x_104:
        /* <DEDUP_REMOVED lines=10> */
.L_x_107:
[----:B------:R-:W-:Y:S05]  /*b080*/  BSYNC B1 ;  /* 0x0000000000017941 */ /* 0x000fea0003800000 */
.L_x_106:
        /* <DEDUP_REMOVED lines=10> */
.L_x_109:
[----:B------:R-:W-:Y:S05]  /*b130*/  BSYNC B1 ;  /* 0x0000000000017941 */ /* 0x000fea0003800000 */
.L_x_108:
        /* <DEDUP_REMOVED lines=10> */
.L_x_111:
[----:B------:R-:W-:Y:S05]  /*b1e0*/  BSYNC B1 ;  /* 0x0000000000017941 */ /* 0x000fea0003800000 */
.L_x_110:
        /* <DEDUP_REMOVED lines=10> */
.L_x_113:
[----:B------:R-:W-:Y:S05]  /*b290*/  BSYNC B1 ;  /* 0x0000000000017941 */ /* 0x000fea0003800000 */
.L_x_112:
        /* <DEDUP_REMOVED lines=10> */
.L_x_115:
[----:B------:R-:W-:Y:S05]  /*b340*/  BSYNC B1 ;  /* 0x0000000000017941 */ /* 0x000fea0003800000 */
.L_x_114:
        /* <DEDUP_REMOVED lines=10> */
.L_x_117:
[----:B------:R-:W-:Y:S05]  /*b3f0*/  BSYNC B1 ;  /* 0x0000000000017941 */ /* 0x000fea0003800000 */
.L_x_116:
        /* <DEDUP_REMOVED lines=10> */
.L_x_119:
[----:B------:R-:W-:Y:S05]  /*b4a0*/  BSYNC B1 ;  /* 0x0000000000017941 */ /* 0x000fea0003800000 */
.L_x_118:
        /* <DEDUP_REMOVED lines=10> */
.L_x_121:
[----:B------:R-:W-:Y:S05]  /*b550*/  BSYNC B1 ;  /* 0x0000000000017941 */ /* 0x000fea0003800000 */
.L_x_120:
        /* <DEDUP_REMOVED lines=10> */
.L_x_123:
[----:B------:R-:W-:Y:S05]  /*b600*/  BSYNC B1 ;  /* 0x0000000000017941 */ /* 0x000fea0003800000 */
.L_x_122:
        /* <DEDUP_REMOVED lines=10> */
.L_x_125:
[----:B------:R-:W-:Y:S05]  /*b6b0*/  BSYNC B1 ;  /* 0x0000000000017941 */ /* 0x000fea0003800000 */
.L_x_124:
        /* <DEDUP_REMOVED lines=10> */
.L_x_127:
[----:B------:R-:W-:Y:S05]  /*b760*/  BSYNC B1 ;  /* 0x0000000000017941 */ /* 0x000fea0003800000 */
.L_x_126:
        /* <DEDUP_REMOVED lines=10> */
.L_x_129:
[----:B------:R-:W-:Y:S05]  /*b810*/  BSYNC B1 ;  /* 0x0000000000017941 */ /* 0x000fea0003800000 */
.L_x_128:
        /* <DEDUP_REMOVED lines=10> */
.L_x_131:
[----:B------:R-:W-:Y:S05]  /*b8c0*/  BSYNC B1 ;  /* 0x0000000000017941 */ /* 0x000fea0003800000 */
.L_x_130:
        /* <DEDUP_REMOVED lines=10> */
.L_x_133:
[----:B------:R-:W-:Y:S05]  /*b970*/  BSYNC B1 ;  /* 0x0000000000017941 */ /* 0x000fea0003800000 */
.L_x_132:
        /* <DEDUP_REMOVED lines=10> */
.L_x_135:
[----:B------:R-:W-:Y:S05]  /*ba20*/  BSYNC B1 ;  /* 0x0000000000017941 */ /* 0x000fea0003800000 */
.L_x_134:
        /* <DEDUP_REMOVED lines=10> */
.L_x_137:
[----:B------:R-:W-:Y:S05]  /*bad0*/  BSYNC B1 ;  /* 0x0000000000017941 */ /* 0x000fea0003800000 */
.L_x_136:
        /* <DEDUP_REMOVED lines=10> */
.L_x_139:
[----:B------:R-:W-:Y:S05]  /*bb80*/  BSYNC B1 ;  /* 0x0000000000017941 */ /* 0x000fea0003800000 */
.L_x_138:
        /* <DEDUP_REMOVED lines=10> */
.L_x_141:
[----:B------:R-:W-:Y:S05]  /*bc30*/  BSYNC B1 ;  /* 0x0000000000017941 */ /* 0x000fea0003800000 */
.L_x_140:
        /* <DEDUP_REMOVED lines=10> */
.L_x_143:
[----:B------:R-:W-:Y:S05]  /*bce0*/  BSYNC B1 ;  /* 0x0000000000017941 */ /* 0x000fea0003800000 */
.L_x_142:
        /* <DEDUP_REMOVED lines=10> */
.L_x_145:
[----:B------:R-:W-:Y:S05]  /*bd90*/  BSYNC B1 ;  /* 0x0000000000017941 */ /* 0x000fea0003800000 */
.L_x_144:
        /* <DEDUP_REMOVED lines=10> */
.L_x_147:
[----:B------:R-:W-:Y:S05]  /*be40*/  BSYNC B1 ;  /* 0x0000000000017941 */ /* 0x000fea0003800000 */
.L_x_146:
        /* <DEDUP_REMOVED lines=10> */
.L_x_149:
[----:B------:R-:W-:Y:S05]  /*bef0*/  BSYNC B1 ;  /* 0x0000000000017941 */ /* 0x000fea0003800000 */
.L_x_148:
        /* <DEDUP_REMOVED lines=10> */
.L_x_151:
[----:B------:R-:W-:Y:S05]  /*bfa0*/  BSYNC B1 ;  /* 0x0000000000017941 */ /* 0x000fea0003800000 */
.L_x_150:
        /* <DEDUP_REMOVED lines=10> */
.L_x_153:
[----:B------:R-:W-:Y:S05]  /*c050*/  BSYNC B1 ;  /* 0x0000000000017941 */ /* 0x000fea0003800000 */
.L_x_152:
        /* <DEDUP_REMOVED lines=10> */
.L_x_155:
[----:B------:R-:W-:Y:S05]  /*c100*/  BSYNC B1 ;  /* 0x0000000000017941 */ /* 0x000fea0003800000 */
.L_x_154:
        /* <DEDUP_REMOVED lines=10> */
.L_x_157:
[----:B------:R-:W-:Y:S05]  /*c1b0*/  BSYNC B1 ;  /* 0x0000000000017941 */ /* 0x000fea0003800000 */
.L_x_156:
        /* <DEDUP_REMOVED lines=10> */
.L_x_159:
[----:B------:R-:W-:Y:S05]  /*c260*/  BSYNC B1 ;  /* 0x0000000000017941 */ /* 0x000fea0003800000 */
.L_x_158:
        /* <DEDUP_REMOVED lines=10> */
.L_x_161:
[----:B------:R-:W-:Y:S05]  /*c310*/  BSYNC B1 ;  /* 0x0000000000017941 */ /* 0x000fea0003800000 */
.L_x_160:
        /* <DEDUP_REMOVED lines=10> */
.L_x_163:
[----:B------:R-:W-:Y:S05]  /*c3c0*/  BSYNC B1 ;  /* 0x0000000000017941 */ /* 0x000fea0003800000 */
.L_x_162:
        /* <DEDUP_REMOVED lines=10> */
.L_x_165:
[----:B------:R-:W-:Y:S05]  /*c470*/  BSYNC B1 ;  /* 0x0000000000017941 */ /* 0x000fea0003800000 */
.L_x_164:
        /* <DEDUP_REMOVED lines=10> */
.L_x_167:
[----:B------:R-:W-:Y:S05]  /*c520*/  BSYNC B1 ;  /* 0x0000000000017941 */ /* 0x000fea0003800000 */
.L_x_166:
        /* <DEDUP_REMOVED lines=10> */
.L_x_169:
[----:B------:R-:W-:Y:S05]  /*c5d0*/  BSYNC B1 ;  /* 0x0000000000017941 */ /* 0x000fea0003800000 */
.L_x_168:
        /* <DEDUP_REMOVED lines=10> */
.L_x_171:
[----:B------:R-:W-:Y:S05]  /*c680*/  BSYNC B1 ;  /* 0x0000000000017941 */ /* 0x000fea0003800000 */
.L_x_170:
        /* <DEDUP_REMOVED lines=10> */
.L_x_173:
[----:B------:R-:W-:Y:S05]  /*c730*/  BSYNC B1 ;  /* 0x0000000000017941 */ /* 0x000fea0003800000 */
.L_x_172:
        /* <DEDUP_REMOVED lines=10> */
.L_x_175:
[----:B------:R-:W-:Y:S05]  /*c7e0*/  BSYNC B1 ;  /* 0x0000000000017941 */ /* 0x000fea0003800000 */
.L_x_174:
        /* <DEDUP_REMOVED lines=10> */
.L_x_177:
[----:B------:R-:W-:Y:S05]  /*c890*/  BSYNC B1 ;  /* 0x0000000000017941 */ /* 0x000fea0003800000 */
.L_x_176:
        /* <DEDUP_REMOVED lines=10> */
.L_x_179:
[----:B------:R-:W-:Y:S05]  /*c940*/  BSYNC B1 ;  /* 0x0000000000017941 */ /* 0x000fea0003800000 */
.L_x_178:
        /* <DEDUP_REMOVED lines=10> */
.L_x_181:
[----:B------:R-:W-:Y:S05]  /*c9f0*/  BSYNC B1 ;  /* 0x0000000000017941 */ /* 0x000fea0003800000 */
.L_x_180:
        /* <DEDUP_REMOVED lines=10> */
.L_x_183:
[----:B------:R-:W-:Y:S05]  /*caa0*/  BSYNC B1 ;  /* 0x0000000000017941 */ /* 0x000fea0003800000 */
.L_x_182:
        /* <DEDUP_REMOVED lines=10> */
.L_x_185:
[----:B------:R-:W-:Y:S05]  /*cb50*/  BSYNC B1 ;  /* 0x0000000000017941 */ /* 0x000fea0003800000 */
.L_x_184:
        /* <DEDUP_REMOVED lines=10> */
.L_x_187:
[----:B------:R-:W-:Y:S05]  /*cc00*/  BSYNC B1 ;  /* 0x0000000000017941 */ /* 0x000fea0003800000 */
.L_x_186:
        /* <DEDUP_REMOVED lines=10> */
.L_x_189:
[----:B------:R-:W-:Y:S05]  /*ccb0*/  BSYNC B1 ;  /* 0x0000000000017941 */ /* 0x000fea0003800000 */
.L_x_188:
        /* <DEDUP_REMOVED lines=10> */
.L_x_191:
[----:B------:R-:W-:Y:S05]  /*cd60*/  BSYNC B1 ;  /* 0x0000000000017941 */ /* 0x000fea0003800000 */
.L_x_190:
        /* <DEDUP_REMOVED lines=10> */
.L_x_193:
[----:B------:R-:W-:Y:S05]  /*ce10*/  BSYNC B1 ;  /* 0x0000000000017941 */ /* 0x000fea0003800000 */
.L_x_192:
        /* <DEDUP_REMOVED lines=10> */
.L_x_195:
[----:B------:R-:W-:Y:S05]  /*cec0*/  BSYNC B1 ;  /* 0x0000000000017941 */ /* 0x000fea0003800000 */
.L_x_194:
        /* <DEDUP_REMOVED lines=10> */
.L_x_197:
[----:B------:R-:W-:Y:S05]  /*cf70*/  BSYNC B1 ;  /* 0x0000000000017941 */ /* 0x000fea0003800000 */
.L_x_196:
        /* <DEDUP_REMOVED lines=10> */
.L_x_199:
[----:B------:R-:W-:Y:S05]  /*d020*/  BSYNC B1 ;  /* 0x0000000000017941 */ /* 0x000fea0003800000 */
.L_x_198:
        /* <DEDUP_REMOVED lines=10> */
.L_x_201:
[----:B------:R-:W-:Y:S05]  /*d0d0*/  BSYNC B1 ;  /* 0x0000000000017941 */ /* 0x000fea0003800000 */
.L_x_200:
        /* <DEDUP_REMOVED lines=10> */
.L_x_203:
[----:B------:R-:W-:Y:S05]  /*d180*/  BSYNC B1 ;  /* 0x0000000000017941 */ /* 0x000fea0003800000 */
.L_x_202:
        /* <DEDUP_REMOVED lines=10> */
.L_x_205:
[----:B------:R-:W-:Y:S05]  /*d230*/  BSYNC B1 ;  /* 0x0000000000017941 */ /* 0x000fea0003800000 */
.L_x_204:
        /* <DEDUP_REMOVED lines=10> */
.L_x_207:
[----:B------:R-:W-:Y:S05]  /*d2e0*/  BSYNC B1 ;  /* 0x0000000000017941 */ /* 0x000fea0003800000 */
.L_x_206:
        /* <DEDUP_REMOVED lines=10> */
.L_x_209:
[----:B------:R-:W-:Y:S05]  /*d390*/  BSYNC B1 ;  /* 0x0000000000017941 */ /* 0x000fea0003800000 */
.L_x_208:
        /* <DEDUP_REMOVED lines=10> */
.L_x_211:
[----:B------:R-:W-:Y:S05]  /*d440*/  BSYNC B1 ;  /* 0x0000000000017941 */ /* 0x000fea0003800000 */
.L_x_210:
        /* <DEDUP_REMOVED lines=10> */
.L_x_213:
[----:B------:R-:W-:Y:S05]  /*d4f0*/  BSYNC B1 ;  /* 0x0000000000017941 */ /* 0x000fea0003800000 */
.L_x_212:
        /* <DEDUP_REMOVED lines=10> */
.L_x_215:
[----:B------:R-:W-:Y:S05]  /*d5a0*/  BSYNC B1 ;  /* 0x0000000000017941 */ /* 0x000fea0003800000 */
.L_x_214:
        /* <DEDUP_REMOVED lines=10> */
.L_x_217:
[----:B------:R-:W-:Y:S05]  /*d650*/  BSYNC B1 ;  /* 0x0000000000017941 */ /* 0x000fea0003800000 */
.L_x_216:
        /* <DEDUP_REMOVED lines=10> */
.L_x_219:
[----:B------:R-:W-:Y:S05]  /*d700*/  BSYNC B1 ;  /* 0x0000000000017941 */ /* 0x000fea0003800000 */
.L_x_218:
        /* <DEDUP_REMOVED lines=10> */
.L_x_221:
[----:B------:R-:W-:Y:S05]  /*d7b0*/  BSYNC B1 ;  /* 0x0000000000017941 */ /* 0x000fea0003800000 */
.L_x_220:
        /* <DEDUP_REMOVED lines=10> */
.L_x_223:
[----:B------:R-:W-:Y:S05]  /*d860*/  BSYNC B1 ;  /* 0x0000000000017941 */ /* 0x000fea0003800000 */
.L_x_222:
        /* <DEDUP_REMOVED lines=10> */
.L_x_225:
[----:B------:R-:W-:Y:S05]  /*d910*/  BSYNC B1 ;  /* 0x0000000000017941 */ /* 0x000fea0003800000 */
.L_x_224:
        /* <DEDUP_REMOVED lines=10> */
.L_x_227:
[----:B------:R-:W-:Y:S05]  /*d9c0*/  BSYNC B1 ;  /* 0x0000000000017941 */ /* 0x000fea0003800000 */
.L_x_226:
        /* <DEDUP_REMOVED lines=10> */
.L_x_229:
[----:B------:R-:W-:Y:S05]  /*da70*/  BSYNC B1 ;  /* 0x0000000000017941 */ /* 0x000fea0003800000 */
.L_x_228:
        /* <DEDUP_REMOVED lines=10> */
.L_x_231:
[----:B------:R-:W-:Y:S05]  /*db20*/  BSYNC B1 ;  /* 0x0000000000017941 */ /* 0x000fea0003800000 */
.L_x_230:
        /* <DEDUP_REMOVED lines=10> */
.L_x_233:
[----:B------:R-:W-:Y:S05]  /*dbd0*/  BSYNC B1 ;  /* 0x0000000000017941 */ /* 0x000fea0003800000 */
.L_x_232:
        /* <DEDUP_REMOVED lines=10> */
.L_x_235:
[----:B------:R-:W-:Y:S05]  /*dc80*/  BSYNC B1 ;  /* 0x0000000000017941 */ /* 0x000fea0003800000 */
.L_x_234:
        /* <DEDUP_REMOVED lines=10> */
.L_x_237:
[----:B------:R-:W-:Y:S05]  /*dd30*/  BSYNC B1 ;  /* 0x0000000000017941 */ /* 0x000fea0003800000 */
.L_x_236:
        /* <DEDUP_REMOVED lines=10> */
.L_x_239:
[----:B------:R-:W-:Y:S05]  /*dde0*/  BSYNC B1 ;  /* 0x0000000000017941 */ /* 0x000fea0003800000 */
.L_x_238:
        /* <DEDUP_REMOVED lines=10> */
.L_x_241:
[----:B------:R-:W-:Y:S05]  /*de90*/  BSYNC B1 ;  /* 0x0000000000017941 */ /* 0x000fea0003800000 */
.L_x_240:
        /* <DEDUP_REMOVED lines=10> */
.L_x_243:
[----:B------:R-:W-:Y:S05]  /*df40*/  BSYNC B1 ;  /* 0x0000000000017941 */ /* 0x000fea0003800000 */
.L_x_242:
        /* <DEDUP_REMOVED lines=10> */
.L_x_245:
[----:B------:R-:W-:Y:S05]  /*dff0*/  BSYNC B1 ;  /* 0x0000000000017941 */ /* 0x000fea0003800000 */
.L_x_244:
        /* <DEDUP_REMOVED lines=10> */
.L_x_247:
[----:B------:R-:W-:Y:S05]  /*e0a0*/  BSYNC B1 ;  /* 0x0000000000017941 */ /* 0x000fea0003800000 */
.L_x_246:
        /* <DEDUP_REMOVED lines=10> */
.L_x_249:
[----:B------:R-:W-:Y:S05]  /*e150*/  BSYNC B1 ;  /* 0x0000000000017941 */ /* 0x000fea0003800000 */
.L_x_248:
        /* <DEDUP_REMOVED lines=10> */
.L_x_251:
[----:B------:R-:W-:Y:S05]  /*e200*/  BSYNC B1 ;  /* 0x0000000000017941 */ /* 0x000fea0003800000 */
.L_x_250:
        /* <DEDUP_REMOVED lines=10> */
.L_x_253:
[----:B------:R-:W-:Y:S05]  /*e2b0*/  BSYNC B1 ;  /* 0x0000000000017941 */ /* 0x000fea0003800000 */
.L_x_252:
        /* <DEDUP_REMOVED lines=10> */
.L_x_255:
[----:B------:R-:W-:Y:S05]  /*e360*/  BSYNC B1 ;  /* 0x0000000000017941 */ /* 0x000fea0003800000 */
.L_x_254:
        /* <DEDUP_REMOVED lines=10> */
.L_x_257:
[----:B------:R-:W-:Y:S05]  /*e410*/  BSYNC B1 ;  /* 0x0000000000017941 */ /* 0x000fea0003800000 */
.L_x_256:
        /* <DEDUP_REMOVED lines=10> */
.L_x_259:
[----:B------:R-:W-:Y:S05]  /*e4c0*/  BSYNC B1 ;  /* 0x0000000000017941 */ /* 0x000fea0003800000 */
.L_x_258:
        /* <DEDUP_REMOVED lines=10> */
.L_x_261:
[----:B------:R-:W-:Y:S05]  /*e570*/  BSYNC B1 ;  /* 0x0000000000017941 */ /* 0x000fea0003800000 */
.L_x_260:
        /* <DEDUP_REMOVED lines=10> */
.L_x_263:
[----:B------:R-:W-:Y:S05]  /*e620*/  BSYNC B1 ;  /* 0x0000000000017941 */ /* 0x000fea0003800000 */
.L_x_262:
        /* <DEDUP_REMOVED lines=10> */
.L_x_265:
[----:B------:R-:W-:Y:S05]  /*e6d0*/  BSYNC B1 ;  /* 0x0000000000017941 */ /* 0x000fea0003800000 */
.L_x_264:
        /* <DEDUP_REMOVED lines=10> */
.L_x_267:
[----:B------:R-:W-:Y:S05]  /*e780*/  BSYNC B1 ;  /* 0x0000000000017941 */ /* 0x000fea0003800000 */
.L_x_266:
        /* <DEDUP_REMOVED lines=10> */
.L_x_269:
[----:B------:R-:W-:Y:S05]  /*e830*/  BSYNC B1 ;  /* 0x0000000000017941 */ /* 0x000fea0003800000 */
.L_x_268:
        /* <DEDUP_REMOVED lines=10> */
.L_x_271:
[----:B------:R-:W-:Y:S05]  /*e8e0*/  BSYNC B1 ;  /* 0x0000000000017941 */ /* 0x000fea0003800000 */
.L_x_270:
        /* <DEDUP_REMOVED lines=10> */
.L_x_273:
[----:B------:R-:W-:Y:S05]  /*e990*/  BSYNC B1 ;  /* 0x0000000000017941 */ /* 0x000fea0003800000 */
.L_x_272:
        /* <DEDUP_REMOVED lines=10> */
.L_x_275:
[----:B------:R-:W-:Y:S05]  /*ea40*/  BSYNC B1 ;  /* 0x0000000000017941 */ /* 0x000fea0003800000 */
.L_x_274:
        /* <DEDUP_REMOVED lines=10> */
.L_x_277:
[----:B------:R-:W-:Y:S05]  /*eaf0*/  BSYNC B1 ;  /* 0x0000000000017941 */ /* 0x000fea0003800000 */
.L_x_276:
        /* <DEDUP_REMOVED lines=10> */
.L_x_279:
[----:B------:R-:W-:Y:S05]  /*eba0*/  BSYNC B1 ;  /* 0x0000000000017941 */ /* 0x000fea0003800000 */
.L_x_278:
        /* <DEDUP_REMOVED lines=10> */
.L_x_281:
[----:B------:R-:W-:Y:S05]  /*ec50*/  BSYNC B1 ;  /* 0x0000000000017941 */ /* 0x000fea0003800000 */
.L_x_280:
        /* <DEDUP_REMOVED lines=10> */
.L_x_283:
[----:B------:R-:W-:Y:S05]  /*ed00*/  BSYNC B1 ;  /* 0x0000000000017941 */ /* 0x000fea0003800000 */
.L_x_282:
[----:B0-234-:R-:W2:Y:S01]  /*ed10*/  LDL.LU R10, [R1+0x1f4] ;  /* 0x0001f400010a7983 */ /* 0x01dea20000300800 */
[----:B-----5:R-:W-:Y:S01]  /*ed20*/  SHF.L.U32 R11, R23, 0x10, RZ ;  /* 0x00000010170b7819 */ /* 0x020fe200000006ff */
        /* <DEDUP_REMOVED lines=8> */
.L_x_285:
[----:B------:R-:W-:Y:S05]  /*edb0*/  BSYNC B1 ;  /* 0x0000000000017941 */ /* 0x000fea0003800000 */
.L_x_284:
[----:B------:R-:W3:Y:S01]  /*edc0*/  LDL.LU R10, [R1+0x1f8] ;  /* 0x0001f800010a7983 */ /* 0x000ee20000300800 */
[----:B0----5:R-:W-:Y:S01]  /*edd0*/  IMAD.U32 R11, R23, 0x10000, RZ ;  /* 0x00010000170b7824 */ /* 0x021fe200078e00ff */
[----:B------:R-:W-:Y:S01]  /*ede0*/  ISETP.GT.AND P1, PT, R0, 0xf9, P0 ;  /* 0x000000f90000780c */ /* 0x000fe20000724270 */
[----:B------:R-:W-:Y:S01]  /*edf0*/  BSSY B1, `(.L_x_286) ;  /* 0x000000a000017945 */ /* 0x000fe20003800000 */
[----:B------:R-:W-:Y:S01]  /*ee00*/  IADD3 R169, P0, R3, 0x80, RZ ;  /* 0x0000008003a97810 */ /* 0x000fe20007f1e0ff */
[----:B------:R-:W-:-:S04]  /*ee10*/  FMUL R11, R11, R16 ;  /* 0x000000100b0b7220 */ /* 0x000fc80000400000 */
[----:B---3--:R-:W-:-:S05]  /*ee20*/  FFMA R11, R10, R2, R11 ;  /* 0x000000020a0b7223 */ /* 0x008fca000000000b */
[----:B------:R-:W-:-:S04]  /*ee30*/  F2FP.BF16.F32.PACK_AB R11, RZ, R11 ;  /* 0x0000000bff0b723e */ /* 0x000fc800000010ff */
[----:B------:R-:W-:Y:S01]  /*ee40*/  PRMT R3, R11, 0x7610, R3 ;  /* 0x000076100b037816 */ /* 0x000fe20000000003 */
[----:B------:R-:W-:-:S04]  /*ee50*/  IMAD.X R11, RZ, RZ, UR7, P0 ;  /* 0x00000007ff0b7e24 */ /* 0x000fc800080e06ff */
[----:B------:R0:W-:Y:S01]  /*ee60*/  @P2 STG.E.U16 desc[UR36][R6.64+0x1f0], R3 ;  /* 0x0001f00306002986 */ /* 0x0001e2000c101524 */
[----:B------:R-:W-:Y:S05]  /*ee70*/  @!P1 BRA `(.L_x_287) ;  /* 0x0000000000049947 */ /* 0x000fea0003800000 */
[----:B------:R3:W5:Y:S02]  /*ee80*/  LDG.E.LTC128B.U16 R23, desc[UR36][R8.64+0x1f2] ;  /* 0x0001f22408177981 */ /* 0x000764000c1e1520 */
.L_x_287:
[----:B------:R-:W-:Y:S05]  /*ee90*/  BSYNC B1 ;  /* 0x0000000000017941 */ /* 0x000fea0003800000 */
.L_x_286:
[----:B------:R-:W4:Y:S01]  /*eea0*/  LDL.LU R10, [R1+0x1fc] ;  /* 0x0001fc00010a7983 */ /* 0x000f220000300800 */
[----:B0----5:R-:W-:Y:S01]  /*eeb0*/  IMAD.U32 R3, R23, 0x10000, RZ ;  /* 0x0001000017037824 */ /* 0x021fe200078e00ff */
[----:B------:R-:W-:Y:S01]  /*eec0*/  ISETP.GT.AND P0, PT, R153, 0x80, PT ;  /* 0x000000809900780c */ /* 0x000fe20003f04270 */
[----:B--23--:R-:W-:Y:S02]  /*eed0*/  IMAD R8, R11, R14, RZ ;  /* 0x0000000e0b087224 */ /* 0x00cfe400078e02ff */
[----:B------:R-:W-:Y:S01]  /*eee0*/  FMUL R3, R3, R16 ;  /* 0x0000001003037220 */ /* 0x000fe20000400000 */
[----:B------:R-:W-:Y:S01]  /*eef0*/  ISETP.GT.AND P3, PT, R0, RZ, P0 ;  /* 0x000000ff0000720c */ /* 0x000fe20000764270 */
[C---:B------:R-:W-:Y:S02]  /*ef00*/  IMAD R167, R169.reuse, R15, R8 ;  /* 0x0000000fa9a77224 */ /* 0x040fe400078e0208 */
[----:B------:R-:W-:-:S05]  /*ef10*/  IMAD.WIDE.U32 R8, R169, R14, R20 ;  /* 0x0000000ea9087225 */ /* 0x000fca00078e0014 */
[----:B------:R-:W-:Y:S01]  /*ef20*/  IADD3 R9, R9, R167, RZ ;  /* 0x000000a709097210 */ /* 0x000fe20007ffe0ff */
[----:B----4-:R-:W-:Y:S01]  /*ef30*/  FFMA R3, R10, R2, R3 ;  /* 0x000000020a037223 */ /* 0x010fe20000000003 */
[----:B------:R-:W-:-:S04]  /*ef40*/  LEA R10, P2, R8, R12, 0x1 ;  /* 0x0000000c080a7211 */ /* 0x000fc800078408ff */
[----:B------:R-:W-:Y:S02]  /*ef50*/  F2FP.BF16.F32.PACK_AB R3, RZ, R3 ;  /* 0x00000003ff03723e */ /* 0x000fe400000010ff */
[--C-:B------:R-:W-:Y:S02]  /*ef60*/  LEA.HI.X R11, R8, R13, R9.reuse, 0x1, P2 ;  /* 0x0000000d080b7211 */ /* 0x100fe400010f0c09 */
[----:B------:R-:W-:-:S05]  /*ef70*/  PRMT R9, R3, 0x7610, R9 ;  /* 0x0000761003097816 */ /* 0x000fca0000000009 */
[----:B------:R0:W-:Y:S04]  /*ef80*/  @P1 STG.E.U16 desc[UR36][R6.64+0x1f2], R9 ;  /* 0x0001f20906001986 */ /* 0x0001e8000c101524 */
[----:B------:R-:W2:Y:S01]  /*ef90*/  @P3 LDG.E.LTC128B.U16 R23, desc[UR36][R10.64] ;  /* 0x000000240a173981 */ /* 0x000ea2000c1e1520 */
[----:B-1----:R-:W-:Y:S01]  /*efa0*/  IMAD.U32 R161, RZ, RZ, UR8 ;  /* 0x00000008ffa17e24 */ /* 0x002fe2000f8e00ff */
[----:B------:R-:W-:Y:S01]  /*efb0*/  MOV R165, UR8 ;  /* 0x0000000800a57c02 */ /* 0x000fe20008000f00 */
[----:B------:R-:W-:Y:S01]  /*efc0*/  IMAD.U32 R164, RZ, RZ, UR9 ;  /* 0x00000009ffa47e24 */ /* 0x000fe2000f8e00ff */
[----:B------:R-:W-:Y:S01]  /*efd0*/  ISETP.GT.AND P2, PT, R0, 0x1, P0 ;  /* 0x000000010000780c */ /* 0x000fe20000744270 */
[----:B------:R-:W-:Y:S01]  /*efe0*/  IMAD.SHL.U32 R161, R161, 0x100, RZ ;  /* 0x00000100a1a17824 */ /* 0x000fe200078e00ff */
[----:B------:R-:W-:Y:S01]  /*eff0*/  BSSY B1, `(.L_x_288) ;  /* 0x0000011000017945 */ /* 0x000fe20003800000 */
[----:B0-----:R-:W-:Y:S01]  /*f000*/  IMAD.WIDE.U32 R8, R169, R14, R18 ;  /* 0x0000000ea9087225 */ /* 0x001fe200078e0012 */
[----:B------:R-:W-:-:S03]  /*f010*/  SHF.L.U64.HI R165, R165, 0x8, R164 ;  /* 0x00000008a5a57819 */ /* 0x000fc600000102a4 */
[----:B------:R-:W-:Y:S02]  /*f020*/  IMAD.IADD R9, R167, 0x1, R9 ;  /* 0x00000001a7097824 */ /* 0x000fe400078e0209 */
[----:B------:R-:W-:Y:S01]  /*f030*/  IMAD.WIDE.U32 R162, R22, UR43, R8 ;  /* 0x0000002b16a27c25 */ /* 0x000fe2000f8e0008 */
[----:B------:R-:W-:-:S03]  /*f040*/  IADD3 R8, P1, R161, R4, RZ ;  /* 0x00000004a1087210 */ /* 0x000fc60007f3e0ff */
[----:B------:R-:W-:Y:S01]  /*f050*/  IMAD.IADD R7, R159, 0x1, R163 ;  /* 0x000000019f077824 */ /* 0x000fe200078e02a3 */
[----:B------:R-:W-:Y:S02]  /*f060*/  IADD3.X R9, R165, R5, RZ, P1, !PT ;  /* 0x00000005a5097210 */ /* 0x000fe40000ffe4ff */
[----:B------:R-:W-:-:S04]  /*f070*/  LEA R6, P4, R162, R12, 0x1 ;  /* 0x0000000ca2067211 */ /* 0x000fc800078808ff */
[----:B------:R-:W-:Y:S01]  /*f080*/  LEA.HI.X R7, R162, R13, R7, 0x1, P4 ;  /* 0x0000000da2077211 */ /* 0x000fe200020f0c07 */
[----:B--2---:R-:W-:-:S04]  /*f090*/  IMAD.U32 R3, R23, 0x10000, RZ ;  /* 0x0001000017037824 */ /* 0x004fc800078e00ff */
[----:B------:R-:W-:-:S04]  /*f0a0*/  FMUL R3, R3, R16 ;  /* 0x0000001003037220 */ /* 0x000fc80000400000 */
[----:B------:R-:W-:-:S05]  /*f0b0*/  FFMA R3, R24, R2, R3 ;  /* 0x0000000218037223 */ /* 0x000fca0000000003 */
[----:B------:R-:W-:-:S05]  /*f0c0*/  F2FP.BF16.F32.PACK_AB R3, RZ, R3 ;  /* 0x00000003ff03723e */ /* 0x000fca00000010ff */
[----:B------:R0:W-:Y:S01]  /*f0d0*/  @P3 STG.E.U16 desc[UR36][R8.64], R3 ;  /* 0x0000000308003986 */ /* 0x0001e2000c101524 */
[----:B------:R-:W-:Y:S05]  /*f0e0*/  @!P2 BRA `(.L_x_289) ;  /* 0x000000000004a947 */ /* 0x000fea0003800000 */
[----:B------:R1:W5:Y:S02]  /*f0f0*/  LDG.E.LTC128B.U16 R23, desc[UR36][R6.64+0x2] ;  /* 0x0000022406177981 */ /* 0x000364000c1e1520 */
.L_x_289:
[----:B------:R-:W-:Y:S05]  /*f100*/  BSYNC B1 ;  /* 0x0000000000017941 */ /* 0x000fea0003800000 */
.L_x_288:
[----:B0----5:R-:W-:Y:S01]  /*f110*/  IMAD.U32 R3, R23, 0x10000, RZ ;  /* 0x0001000017037824 */ /* 0x021fe200078e00ff */
[----:B------:R-:W-:Y:S01]  /*f120*/  ISETP.GT.AND P1, PT, R153, 0x88, PT ;  /* 0x000000889900780c */ /* 0x000fe20003f24270 */
[----:B------:R-:W-:Y:S01]  /*f130*/  IMAD.WIDE.U32 R14, R169, R14, R156 ;  /* 0x0000000ea90e7225 */ /* 0x000fe200078e009c */
[----:B------:R-:W-:Y:S03]  /*f140*/  BSSY B1, `(.L_x_290) ;  /* 0x0000010000017945 */ /* 0x000fe60003800000 */
[----:B------:R-:W-:Y:S01]  /*f150*/  FMUL R10, R3, R16 ;  /* 0x00000010030a7220 */ /* 0x000fe20000400000 */
[----:B------:R-:W-:Y:S01]  /*f160*/  ISETP.GT.AND P3, PT, R0, RZ, P1 ;  /* 0x000000ff0000720c */ /* 0x000fe20000f64270 */
[----:B------:R-:W-:Y:S01]  /*f170*/  IMAD.IADD R167, R167, 0x1, R15 ;  /* 0x00000001a7a77824 */ /* 0x000fe200078e020f */
[----:B------:R-:W-:Y:S01]  /*f180*/  IADD3 R154, P5, R154, R14, RZ ;  /* 0x0000000e9a9a7210 */ /* 0x000fe20007fbe0ff */
[----:B------:R-:W-:Y:S01]  /*f190*/  FFMA R10, R25, R2, R10 ;  /* 0x00000002190a7223 */ /* 0x000fe2000000000a */
[----:B------:R-:W-:-:S03]  /*f1a0*/  IADD3 R14, P4, R18, R14, RZ ;  /* 0x0000000e120e7210 */ /* 0x000fc60007f9e0ff */
[--C-:B------:R-:W-:Y:S01]  /*f1b0*/  IMAD.X R20, R167, 0x1, R21.reuse, P5 ;  /* 0x00000001a7147824 */ /* 0x100fe200028e0615 */
[----:B------:R-:W-:Y:S02]  /*f1c0*/  F2FP.BF16.F32.PACK_AB R3, RZ, R10 ;  /* 0x0000000aff03723e */ /* 0x000fe400000010ff */
[C---:B------:R-:W-:Y:S02]  /*f1d0*/  LEA R10, P5, R154.reuse, R12, 0x1 ;  /* 0x0000000c9a0a7211 */ /* 0x040fe400078a08ff */
[----:B------:R-:W-:Y:S02]  /*f1e0*/  PRMT R21, R3, 0x7610, R21 ;  /* 0x0000761003157816 */ /* 0x000fe40000000015 */
[----:B------:R-:W-:Y:S02]  /*f1f0*/  LEA.HI.X R11, R154, R13, R20, 0x1, P5 ;  /* 0x0000000d9a0b7211 */ /* 0x000fe400028f0c14 */
[----:B------:R-:W-:Y:S01]  /*f200*/  PRMT R3, R23, 0x7610, R3 ;  /* 0x0000761017037816 */ /* 0x000fe20000000003 */
[----:B------:R0:W-:Y:S01]  /*f210*/  @P2 STG.E.U16 desc[UR36][R8.64+0x2], R21 ;  /* 0x0000021508002986 */ /* 0x0001e2000c101524 */
[----:B------:R-:W-:Y:S05]  /*f220*/  @!P3 BRA `(.L_x_291) ;  /* 0x000000000004b947 */ /* 0x000fea0003800000 */
[----:B------:R2:W5:Y:S02]  /*f230*/  LDG.E.LTC128B.U16 R3, desc[UR36][R10.64] ;  /* 0x000000240a037981 */ /* 0x000564000c1e1520 */
.L_x_291:
[----:B------:R-:W-:Y:S05]  /*f240*/  BSYNC B1 ;  /* 0x0000000000017941 */ /* 0x000fea0003800000 */
.L_x_290:
[----:B--2--5:R-:W-:Y:S01]  /*f250*/  SHF.L.U32 R11, R3, 0x10, RZ ;  /* 0x00000010030b7819 */ /* 0x024fe200000006ff */
[----:B------:R-:W-:Y:S01]  /*f260*/  IMAD.X R15, R19, 0x1, R167, P4 ;  /* 0x00000001130f7824 */ /* 0x000fe200020e06a7 */
[----:B------:R-:W-:Y:S01]  /*f270*/  IADD3 R10, P4, R8, R160, RZ ;  /* 0x000000a0080a7210 */ /* 0x000fe20007f9e0ff */
[----:B------:R-:W-:Y:S01]  /*f280*/  BSSY B1, `(.L_x_292) ;  /* 0x000000d000017945 */ /* 0x000fe20003800000 */
[----:B------:R-:W-:Y:S01]  /*f290*/  ISETP.GT.AND P2, PT, R0, 0x1, P1 ;  /* 0x000000010000780c */ /* 0x000fe20000f44270 */
[----:B------:R-:W-:Y:S01]  /*f2a0*/  FMUL R11, R11, R16 ;  /* 0x000000100b0b7220 */ /* 0x000fe20000400000 */
[----:B------:R-:W-:-:S04]  /*f2b0*/  IMAD.WIDE.U32 R22, R22, UR43, R14 ;  /* 0x0000002b16167c25 */ /* 0x000fc8000f8e000e */
[----:B------:R-:W-:Y:S01]  /*f2c0*/  FFMA R11, R26, R2, R11 ;  /* 0x000000021a0b7223 */ /* 0x000fe2000000000b */
[----:B------:R-:W-:Y:S01]  /*f2d0*/  IMAD.IADD R159, R159, 0x1, R23 ;  /* 0x000000019f9f7824 */ /* 0x000fe200078e0217 */
[----:B------:R-:W-:-:S03]  /*f2e0*/  LEA R12, P5, R22, R12, 0x1 ;  /* 0x0000000c160c7211 */ /* 0x000fc600078a08ff */
[----:B------:R-:W-:Y:S01]  /*f2f0*/  F2FP.BF16.F32.PACK_AB R14, RZ, R11 ;  /* 0x0000000bff0e723e */ /* 0x000fe200000010ff */
[----:B------:R-:W-:Y:S01]  /*f300*/  IMAD.X R11, R9, 0x1, R158, P4 ;  /* 0x00000001090b7824 */ /* 0x000fe200020e069e */
[----:B------:R-:W-:-:S04]  /*f310*/  LEA.HI.X R13, R22, R13, R159, 0x1, P5 ;  /* 0x0000000d160d7211 */ /* 0x000fc800028f0c9f */
[----:B------:R2:W-:Y:S01]  /*f320*/  @P3 STG.E.U16 desc[UR36][R10.64], R14 ;  /* 0x0000000e0a003986 */ /* 0x0005e2000c101524 */
[----:B------:R-:W-:Y:S05]  /*f330*/  @!P2 BRA `(.L_x_293) ;  /* 0x000000000004a947 */ /* 0x000fea0003800000 */
[----:B------:R3:W5:Y:S02]  /*f340*/  LDG.E.LTC128B.U16 R3, desc[UR36][R12.64+0x2] ;  /* 0x000002240c037981 */ /* 0x000764000c1e1520 */
.L_x_293:
[----:B------:R-:W-:Y:S05]  /*f350*/  BSYNC B1 ;  /* 0x0000000000017941 */ /* 0x000fea0003800000 */
.L_x_292:
[----:B-----5:R-:W-:Y:S01]  /*f360*/  SHF.L.U32 R15, R3, 0x10, RZ ;  /* 0x00000010030f7819 */ /* 0x020fe200000006ff */
[----:B------:R-:W-:Y:S01]  /*f370*/  BSSY B1, `(.L_x_294) ;  /* 0x0000008000017945 */ /* 0x000fe20003800000 */
[----:B------:R-:W-:-:S03]  /*f380*/  ISETP.GT.AND P3, PT, R0, 0x8, P0 ;  /* 0x000000080000780c */ /* 0x000fc60000764270 */
[----:B--2---:R-:W-:-:S04]  /*f390*/  FMUL R14, R15, R16 ;  /* 0x000000100f0e7220 */ /* 0x004fc80000400000 */
[----:B------:R-:W-:-:S05]  /*f3a0*/  FFMA R14, R27, R2, R14 ;  /* 0x000000021b0e7223 */ /* 0x000fca000000000e */
[----:B------:R-:W-:-:S05]  /*f3b0*/  F2FP.BF16.F32.PACK_AB R14, RZ, R14 ;  /* 0x0000000eff0e723e */ /* 0x000fca00000010ff */
[----:B------:R2:W-:Y:S01]  /*f3c0*/  @P2 STG.E.U16 desc[UR36][R10.64+0x2], R14 ;  /* 0x0000020e0a002986 */ /* 0x0005e2000c101524 */
[----:B------:R-:W-:Y:S05]  /*f3d0*/  @!P3 BRA `(.L_x_295) ;  /* 0x000000000004b947 */ /* 0x000fea0003800000 */
[----:B------:R4:W5:Y:S02]  /*f3e0*/  LDG.E.LTC128B.U16 R3, desc[UR36][R6.64+0x10] ;  /* 0x0000102406037981 */ /* 0x000964000c1e1520 */
.L_x_295:
[----:B------:R-:W-:Y:S05]  /*f3f0*/  BSYNC B1 ;  /* 0x0000000000017941 */ /* 0x000fea0003800000 */
.L_x_294:
[----:B--2--5:R-:W-:Y:S01]  /*f400*/  IMAD.U32 R11, R3, 0x10000, RZ ;  /* 0x00010000030b7824 */ /* 0x024fe200078e00ff */
[----:B------:R-:W-:Y:S01]  /*f410*/  ISETP.GT.AND P2, PT, R0, 0x9, P0 ;  /* 0x000000090000780c */ /* 0x000fe20000744270 */
[----:B------:R-:W-:Y:S02]  /*f420*/  BSSY B1, `(.L_x_296) ;  /* 0x0000007000017945 */ /* 0x000fe40003800000 */
[----:B------:R-:W-:-:S04]  /*f430*/  FMUL R11, R11, R16 ;  /* 0x000000100b0b7220 */ /* 0x000fc80000400000 */
[----:B------:R-:W-:-:S05]  /*f440*/  FFMA R11, R28, R2, R11 ;  /* 0x000000021c0b7223 */ /* 0x000fca000000000b */
[----:B------:R-:W-:-:S05]  /*f450*/  F2FP.BF16.F32.PACK_AB R11, RZ, R11 ;  /* 0x0000000bff0b723e */ /* 0x000fca00000010ff */
[----:B------:R2:W-:Y:S01]  /*f460*/  @P3 STG.E.U16 desc[UR36][R8.64+0x10], R11 ;  /* 0x0000100b08003986 */ /* 0x0005e2000c101524 */
[----:B------:R-:W-:Y:S05]  /*f470*/  @!P2 BRA `(.L_x_297) ;  /* 0x000000000004a947 */ /* 0x000fea0003800000 */
[----:B------:R0:W5:Y:S02]  /*f480*/  LDG.E.LTC128B.U16 R3, desc[UR36][R6.64+0x12] ;  /* 0x0000122406037981 */ /* 0x000164000c1e1520 */
.L_x_297:
[----:B------:R-:W-:Y:S05]  /*f490*/  BSYNC B1 ;  /* 0x0000000000017941 */ /* 0x000fea0003800000 */
.L_x_296:
        /* <DEDUP_REMOVED lines=9> */
.L_x_299:
[----:B------:R-:W-:Y:S05]  /*f530*/  BSYNC B1 ;  /* 0x0000000000017941 */ /* 0x000fea0003800000 */
.L_x_298:
[----:B-----5:R-:W-:Y:S01]  /*f540*/  IMAD.U32 R11, R3, 0x10000, RZ ;  /* 0x00010000030b7824 */ /* 0x020fe200078e00ff */
[----:B--2---:R-:W-:Y:S01]  /*f550*/  IADD3 R10, P3, R160, R8, RZ ;  /* 0x00000008a00a7210 */ /* 0x004fe20007f7e0ff */
[----:B------:R-:W-:Y:S01]  /*f560*/  BSSY B1, `(.L_x_300) ;  /* 0x0000009000017945 */ /* 0x000fe20003800000 */
[----:B------:R-:W-:Y:S01]  /*f570*/  ISETP.GT.AND P2, PT, R0, 0x9, P1 ;  /* 0x000000090000780c */ /* 0x000fe20000f44270 */
[----:B------:R-:W-:-:S04]  /*f580*/  FMUL R11, R11, R16 ;  /* 0x000000100b0b7220 */ /* 0x000fc80000400000 */
[----:B------:R-:W-:-:S05]  /*f590*/  FFMA R11, R30, R2, R11 ;  /* 0x000000021e0b7223 */ /* 0x000fca000000000b */
[----:B------:R-:W-:Y:S02]  /*f5a0*/  F2FP.BF16.F32.PACK_AB R14, RZ, R11 ;  /* 0x0000000bff0e723e */ /* 0x000fe400000010ff */
[----:B------:R-:W-:-:S05]  /*f5b0*/  IADD3.X R11, R158, R9, RZ, P3, !PT ;  /* 0x000000099e0b7210 */ /* 0x000fca0001ffe4ff */
[----:B------:R2:W-:Y:S01]  /*f5c0*/  @P4 STG.E.U16 desc[UR36][R10.64+0x10], R14 ;  /* 0x0000100e0a004986 */ /* 0x0005e2000c101524 */
[----:B------:R-:W-:Y:S05]  /*f5d0*/  @!P2 BRA `(.L_x_301) ;  /* 0x000000000004a947 */ /* 0x000fea0003800000 */
[----:B------:R0:W5:Y:S02]  /*f5e0*/  LDG.E.LTC128B.U16 R3, desc[UR36][R12.64+0x12] ;  /* 0x000012240c037981 */ /* 0x000164000c1e1520 */
.L_x_301:
[----:B------:R-:W-:Y:S05]  /*f5f0*/  BSYNC B1 ;  /* 0x0000000000017941 */ /* 0x000fea0003800000 */
.L_x_300:
[----:B--2--5:R-:W-:Y:S01]  /*f600*/  IMAD.U32 R11, R3, 0x10000, RZ ;  /* 0x00010000030b7824 */ /* 0x024fe200078e00ff */
[----:B------:R-:W-:Y:S01]  /*f610*/  IADD3 R160, P4, P5, R160, R4, R161 ;  /* 0x00000004a0a07210 */ /* 0x000fe20007d9e0a1 */
[----:B------:R-:W-:Y:S01]  /*f620*/  BSSY B1, `(.L_x_302) ;  /* 0x0000009000017945 */ /* 0x000fe20003800000 */
[----:B------:R-:W-:Y:S01]  /*f630*/  ISETP.GT.AND P3, PT, R0, 0x10, P0 ;  /* 0x000000100000780c */ /* 0x000fe20000764270 */
[----:B------:R-:W-:Y:S01]  /*f640*/  FMUL R10, R11, R16 ;  /* 0x000000100b0a7220 */ /* 0x000fe20000400000 */
[----:B------:R-:W-:-:S03]  /*f650*/  IADD3.X R161, R158, R5, R165, P4, P5 ;  /* 0x000000059ea17210 */ /* 0x000fc600027ea4a5 */
[----:B------:R-:W-:-:S05]  /*f660*/  FFMA R10, R31, R2, R10 ;  /* 0x000000021f0a7223 */ /* 0x000fca000000000a */
[----:B------:R-:W-:-:S05]  /*f670*/  F2FP.BF16.F32.PACK_AB R10, RZ, R10 ;  /* 0x0000000aff0a723e */ /* 0x000fca00000010ff */
[----:B------:R2:W-:Y:S01]  /*f680*/  @P2 STG.E.U16 desc[UR36][R160.64+0x12], R10 ;  /* 0x0000120aa0002986 */ /* 0x0005e2000c101524 */
[----:B------:R-:W-:Y:S05]  /*f690*/  @!P3 BRA `(.L_x_303) ;  /* 0x000000000004b947 */ /* 0x000fea0003800000 */
[----:B------:R0:W5:Y:S02]  /*f6a0*/  LDG.E.LTC128B.U16 R3, desc[UR36][R6.64+0x20] ;  /* 0x0000202406037981 */ /* 0x000164000c1e1520 */
.L_x_303:
[----:B------:R-:W-:Y:S05]  /*f6b0*/  BSYNC B1 ;  /* 0x0000000000017941 */ /* 0x000fea0003800000 */
.L_x_302:
[----:B-----5:R-:W-:Y:S01]  /*f6c0*/  IMAD.U32 R5, R3, 0x10000, RZ ;  /* 0x0001000003057824 */ /* 0x020fe200078e00ff */
        /* <DEDUP_REMOVED lines=8> */
.L_x_305:
[----:B------:R-:W-:Y:S05]  /*f750*/  BSYNC B1 ;  /* 0x0000000000017941 */ /* 0x000fea0003800000 */
.L_x_304:
[----:B0----5:R-:W-:Y:S01]  /*f760*/  IMAD.U32 R5, R3, 0x10000, RZ ;  /* 0x0001000003057824 */ /* 0x021fe200078e00ff */
        /* <DEDUP_REMOVED lines=8> */
.L_x_307:
[----:B------:R-:W-:Y:S05]  /*f7f0*/  BSYNC B1 ;  /* 0x0000000000017941 */ /* 0x000fea0003800000 */
.L_x_306:
[----:B-----5:R-:W-:Y:S01]  /*f800*/  SHF.L.U32 R5, R3, 0x10, RZ ;  /* 0x0000001003057819 */ /* 0x020fe200000006ff */
[----:B0-----:R-:W-:Y:S01]  /*f810*/  @P3 IMAD.MOV.U32 R4, RZ, RZ, R160 ;  /* 0x000000ffff043224 */ /* 0x001fe200078e00a0 */
[----:B------:R-:W-:Y:S01]  /*f820*/  ISETP.GT.AND P2, PT, R0, 0x11, P1 ;  /* 0x000000110000780c */ /* 0x000fe20000f44270 */
[----:B------:R-:W-:Y:S02]  /*f830*/  BSSY B1, `(.L_x_308) ;  /* 0x0000009000017945 */ /* 0x000fe40003800000 */
[----:B------:R-:W-:-:S04]  /*f840*/  FMUL R5, R5, R16 ;  /* 0x0000001005057220 */ /* 0x000fc80000400000 */
[----:B------:R-:W-:-:S05]  /*f850*/  FFMA R5, R34, R2, R5 ;  /* 0x0000000222057223 */ /* 0x000fca0000000005 */
[----:B------:R-:W-:-:S04]  /*f860*/  F2FP.BF16.F32.PACK_AB R5, RZ, R5 ;  /* 0x00000005ff05723e */ /* 0x000fc800000010ff */
[----:B--2---:R-:W-:Y:S01]  /*f870*/  PRMT R10, R5, 0x7610, R10 ;  /* 0x00007610050a7816 */ /* 0x004fe2000000000a */
[----:B------:R-:W-:-:S05]  /*f880*/  @P3 IMAD.MOV.U32 R5, RZ, RZ, R161 ;  /* 0x000000ffff053224 */ /* 0x000fca00078e00a1 */
[----:B------:R0:W-:Y:S01]  /*f890*/  @P3 STG.E.U16 desc[UR36][R4.64+0x20], R10 ;  /* 0x0000200a04003986 */ /* 0x0001e2000c101524 */
[----:B------:R-:W-:Y:S05]  /*f8a0*/  @!P2 BRA `(.L_x_309) ;  /* 0x000000000004a947 */ /* 0x000fea0003800000 */
[----:B------:R2:W5:Y:S02]  /*f8b0*/  LDG.E.LTC128B.U16 R3, desc[UR36][R12.64+0x22] ;  /* 0x000022240c037981 */ /* 0x000564000c1e1520 */
.L_x_309:
[----:B------:R-:W-:Y:S05]  /*f8c0*/  BSYNC B1 ;  /* 0x0000000000017941 */ /* 0x000fea0003800000 */
.L_x_308:
[----:B0----5:R-:W-:Y:S01]  /*f8d0*/  IMAD.U32 R5, R3, 0x10000, RZ ;  /* 0x0001000003057824 */ /* 0x021fe200078e00ff */
[----:B------:R-:W-:Y:S01]  /*f8e0*/  ISETP.GT.AND P3, PT, R0, 0x18, P0 ;  /* 0x000000180000780c */ /* 0x000fe20000764270 */
[----:B------:R-:W-:Y:S02]  /*f8f0*/  BSSY B1, `(.L_x_310) ;  /* 0x000000a000017945 */ /* 0x000fe40003800000 */
[----:B------:R-:W-:Y:S01]  /*f900*/  FMUL R4, R5, R16 ;  /* 0x0000001005047220 */ /* 0x000fe20000400000 */
[----:B------:R-:W-:-:S03]  /*f910*/  @P2 IMAD.MOV.U32 R5, RZ, RZ, R161 ;  /* 0x000000ffff052224 */ /* 0x000fc600078e00a1 */
[----:B------:R-:W-:-:S05]  /*f920*/  FFMA R4, R35, R2, R4 ;  /* 0x0000000223047223 */ /* 0x000fca0000000004 */
[----:B------:R-:W-:-:S04]  /*f930*/  F2FP.BF16.F32.PACK_AB R4, RZ, R4 ;  /* 0x00000004ff04723e */ /* 0x000fc800000010ff */
[----:B------:R-:W-:Y:S02]  /*f940*/  PRMT R10, R4, 0x7610, R10 ;  /* 0x00007610040a7816 */ /* 0x000fe4000000000a */
[----:B------:R-:W-:-:S05]  /*f950*/  @P2 MOV R4, R160 ;  /* 0x000000a000042202 */ /* 0x000fca0000000f00 */
[----:B------:R0:W-:Y:S01]  /*f960*/  @P2 STG.E.U16 desc[UR36][R4.64+0x22], R10 ;  /* 0x0000220a04002986 */ /* 0x0001e2000c101524 */
[----:B------:R-:W-:Y:S05]  /*f970*/  @!P3 BRA `(.L_x_311) ;  /* 0x000000000004b947 */ /* 0x000fea0003800000 */
[----:B------:R0:W5:Y:S02]  /*f980*/  LDG.E.LTC128B.U16 R3, desc[UR36][R6.64+0x30] ;  /* 0x0000302406037981 */ /* 0x000164000c1e1520 */
.L_x_311:
[----:B------:R-:W-:Y:S05]  /*f990*/  BSYNC B1 ;  /* 0x0000000000017941 */ /* 0x000fea0003800000 */
.L_x_310:
        /* <DEDUP_REMOVED lines=9> */
.L_x_313:
[----:B------:R-:W-:Y:S05]  /*fa30*/  BSYNC B1 ;  /* 0x0000000000017941 */ /* 0x000fea0003800000 */
.L_x_312:
        /* <DEDUP_REMOVED lines=9> */
.L_x_315:
[----:B------:R-:W-:Y:S05]  /*fad0*/  BSYNC B1 ;  /* 0x0000000000017941 */ /* 0x000fea0003800000 */
.L_x_314:
[----:B-----5:R-:W-:Y:S01]  /*fae0*/  SHF.L.U32 R5, R3, 0x10, RZ ;  /* 0x0000001003057819 */ /* 0x020fe200000006ff */
[----:B0-----:R-:W-:Y:S01]  /*faf0*/  @P3 IMAD.MOV.U32 R4, RZ, RZ, R160 ;  /* 0x000000ffff043224 */ /* 0x001fe200078e00a0 */
[----:B------:R-:W-:Y:S01]  /*fb00*/  ISETP.GT.AND P2, PT, R0, 0x19, P1 ;  /* 0x000000190000780c */ /* 0x000fe20000f44270 */
[----:B------:R-:W-:Y:S02]  /*fb10*/  BSSY B1, `(.L_x_316) ;  /* 0x0000009000017945 */ /* 0x000fe40003800000 */
[----:B------:R-:W-:-:S04]  /*fb20*/  FMUL R5, R5, R16 ;  /* 0x0000001005057220 */ /* 0x000fc80000400000 */
[----:B------:R-:W-:-:S05]  /*fb30*/  FFMA R5, R38, R2, R5 ;  /* 0x0000000226057223 */ /* 0x000fca0000000005 */
[----:B------:R-:W-:-:S04]  /*fb40*/  F2FP.BF16.F32.PACK_AB R5, RZ, R5 ;  /* 0x00000005ff05723e */ /* 0x000fc800000010ff */
[----:B------:R-:W-:Y:S01]  /*fb50*/  PRMT R10, R5, 0x7610, R10 ;  /* 0x00007610050a7816 */ /* 0x000fe2000000000a */
[----:B------:R-:W-:-:S05]  /*fb60*/  @P3 IMAD.MOV.U32 R5, RZ, RZ, R161 ;  /* 0x000000ffff053224 */ /* 0x000fca00078e00a1 */
[----:B------:R0:W-:Y:S01]  /*fb70*/  @P3 STG.E.U16 desc[UR36][R4.64+0x30], R10 ;  /* 0x0000300a04003986 */ /* 0x0001e2000c101524 */
[----:B------:R-:W-:Y:S05]  /*fb80*/  @!P2 BRA `(.L_x_317) ;  /* 0x000000000004a947 */ /* 0x000fea0003800000 */
[----:B------:R0:W5:Y:S02]  /*fb90*/  LDG.E.LTC128B.U16 R3, desc[UR36][R12.64+0x32] ;  /* 0x000032240c037981 */ /* 0x000164000c1e1520 */
.L_x_317:
[----:B------:R-:W-:Y:S05]  /*fba0*/  BSYNC B1 ;  /* 0x0000000000017941 */ /* 0x000fea0003800000 */
.L_x_316:
        /* <DEDUP_REMOVED lines=12> */
.L_x_319:
[----:B------:R-:W-:Y:S05]  /*fc70*/  BSYNC B1 ;  /* 0x0000000000017941 */ /* 0x000fea0003800000 */
.L_x_318:
        /* <DEDUP_REMOVED lines=9> */
.L_x_321:
[----:B------:R-:W-:Y:S05]  /*fd10*/  BSYNC B1 ;  /* 0x0000000000017941 */ /* 0x000fea0003800000 */
.L_x_320:
        /* <DEDUP_REMOVED lines=9> */
.L_x_323:
[----:B------:R-:W-:Y:S05]  /*fdb0*/  BSYNC B1 ;  /* 0x0000000000017941 */ /* 0x000fea0003800000 */
.L_x_322:
        /* <DEDUP_REMOVED lines=12> */
.L_x_325:
[----:B------:R-:W-:Y:S05]  /*fe80*/  BSYNC B1 ;  /* 0x0000000000017941 */ /* 0x000fea0003800000 */
.L_x_324:
        /* <DEDUP_REMOVED lines=12> */
.L_x_327:
[----:B------:R-:W-:Y:S05]  /*ff50*/  BSYNC B1 ;  /* 0x0000000000017941 */ /* 0x000fea0003800000 */
.L_x_326:
        /* <DEDUP_REMOVED lines=9> */
.L_x_329:
[----:B------:R-:W-:Y:S05]  /*fff0*/  BSYNC B1 ;  /* 0x0000000000017941 */ /* 0x000fea0003800000 */
.L_x_328:
        /* <DEDUP_REMOVED lines=9> */
.L_x_331:
[----:B------:R-:W-:Y:S05]  /*10090*/  BSYNC B1 ;  /* 0x0000000000017941 */ /* 0x000fea0003800000 */
.L_x_330:
        /* <DEDUP_REMOVED lines=12> */
.L_x_333:
[----:B------:R-:W-:Y:S05]  /*10160*/  BSYNC B1 ;  /* 0x0000000000017941 */ /* 0x000fea0003800000 */
.L_x_332:
        /* <DEDUP_REMOVED lines=12> */
.L_x_335:
[----:B------:R-:W-:Y:S05]  /*10230*/  BSYNC B1 ;  /* 0x0000000000017941 */ /* 0x000fea0003800000 */
.L_x_334:
        /* <DEDUP_REMOVED lines=9> */
.L_x_337:
[----:B------:R-:W-:Y:S05]  /*102d0*/  BSYNC B1 ;  /* 0x0000000000017941 */ /* 0x000fea0003800000 */
.L_x_336:
        /* <DEDUP_REMOVED lines=9> */
.L_x_339:
[----:B------:R-:W-:Y:S05]  /*10370*/  BSYNC B1 ;  /* 0x0000000000017941 */ /* 0x000fea0003800000 */
.L_x_338:
        /* <DEDUP_REMOVED lines=12> */
.L_x_341:
[----:B------:R-:W-:Y:S05]  /*10440*/  BSYNC B1 ;  /* 0x0000000000017941 */ /* 0x000fea0003800000 */
.L_x_340:
        /* <DEDUP_REMOVED lines=12> */
.L_x_343:
[----:B------:R-:W-:Y:S05]  /*10510*/  BSYNC B1 ;  /* 0x0000000000017941 */ /* 0x000fea0003800000 */
.L_x_342:
        /* <DEDUP_REMOVED lines=9> */
.L_x_345:
[----:B------:R-:W-:Y:S05]  /*105b0*/  BSYNC B1 ;  /* 0x0000000000017941 */ /* 0x000fea0003800000 */
.L_x_344:
        /* <DEDUP_REMOVED lines=9> */
.L_x_347:
[----:B------:R-:W-:Y:S05]  /*10650*/  BSYNC B1 ;  /* 0x0000000000017941 */ /* 0x000fea0003800000 */
.L_x_346:
        /* <DEDUP_REMOVED lines=12> */
.L_x_349:
[----:B------:R-:W-:Y:S05]  /*10720*/  BSYNC B1 ;  /* 0x0000000000017941 */ /* 0x000fea0003800000 */
.L_x_348:
        /* <DEDUP_REMOVED lines=12> */
.L_x_351:
[----:B------:R-:W-:Y:S05]  /*107f0*/  BSYNC B1 ;  /* 0x0000000000017941 */ /* 0x000fea0003800000 */
.L_x_350:
        /* <DEDUP_REMOVED lines=9> */
.L_x_353:
[----:B------:R-:W-:Y:S05]  /*10890*/  BSYNC B1 ;  /* 0x0000000000017941 */ /* 0x000fea0003800000 */
.L_x_352:
        /* <DEDUP_REMOVED lines=9> */
.L_x_355:
[----:B------:R-:W-:Y:S05]  /*10930*/  BSYNC B1 ;  /* 0x0000000000017941 */ /* 0x000fea0003800000 */
.L_x_354:
        /* <DEDUP_REMOVED lines=12> */
.L_x_357:
[----:B------:R-:W-:Y:S05]  /*10a00*/  BSYNC B1 ;  /* 0x0000000000017941 */ /* 0x000fea0003800000 */
.L_x_356:
        /* <DEDUP_REMOVED lines=12> */
.L_x_359:
[----:B------:R-:W-:Y:S05]  /*10ad0*/  BSYNC B1 ;  /* 0x0000000000017941 */ /* 0x000fea0003800000 */
.L_x_358:
        /* <DEDUP_REMOVED lines=9> */
.L_x_361:
[----:B------:R-:W-:Y:S05]  /*10b70*/  BSYNC B1 ;  /* 0x0000000000017941 */ /* 0x000fea0003800000 */
.L_x_360:
        /* <DEDUP_REMOVED lines=9> */
.L_x_363:
[----:B------:R-:W-:Y:S05]  /*10c10*/  BSYNC B1 ;  /* 0x0000000000017941 */ /* 0x000fea0003800000 */
.L_x_362:
        /* <DEDUP_REMOVED lines=12> */
.L_x_365:
[----:B------:R-:W-:Y:S05]  /*10ce0*/  BSYNC B1 ;  /* 0x0000000000017941 */ /* 0x000fea0003800000 */
.L_x_364:
        /* <DEDUP_REMOVED lines=12> */
.L_x_367:
[----:B------:R-:W-:Y:S05]  /*10db0*/  BSYNC B1 ;  /* 0x0000000000017941 */ /* 0x000fea0003800000 */
.L_x_366:
        /* <DEDUP_REMOVED lines=9> */
.L_x_369:
[----:B------:R-:W-:Y:S05]  /*10e50*/  BSYNC B1 ;  /* 0x0000000000017941 */ /* 0x000fea0003800000 */
.L_x_368:
        /* <DEDUP_REMOVED lines=9> */
.L_x_371:
[----:B------:R-:W-:Y:S05]  /*10ef0*/  BSYNC B1 ;  /* 0x0000000000017941 */ /* 0x000fea0003800000 */
.L_x_370:
        /* <DEDUP_REMOVED lines=12> */
.L_x_373:
[----:B------:R-:W-:Y:S05]  /*10fc0*/  BSYNC B1 ;  /* 0x0000000000017941 */ /* 0x000fea0003800000 */
.L_x_372:
        /* <DEDUP_REMOVED lines=12> */
.L_x_375:
[----:B------:R-:W-:Y:S05]  /*11090*/  BSYNC B1 ;  /* 0x0000000000017941 */ /* 0x000fea0003800000 */
.L_x_374:
        /* <DEDUP_REMOVED lines=9> */
.L_x_377:
[----:B------:R-:W-:Y:S05]  /*11130*/  BSYNC B1 ;  /* 0x0000000000017941 */ /* 0x000fea0003800000 */
.L_x_376:
        /* <DEDUP_REMOVED lines=9> */
.L_x_379:
[----:B------:R-:W-:Y:S05]  /*111d0*/  BSYNC B1 ;  /* 0x0000000000017941 */ /* 0x000fea0003800000 */
.L_x_378:
        /* <DEDUP_REMOVED lines=12> */
.L_x_381:
[----:B------:R-:W-:Y:S05]  /*112a0*/  BSYNC B1 ;  /* 0x0000000000017941 */ /* 0x000fea0003800000 */
.L_x_380:
        /* <DEDUP_REMOVED lines=12> */
.L_x_383:
[----:B------:R-:W-:Y:S05]  /*11370*/  BSYNC B1 ;  /* 0x0000000000017941 */ /* 0x000fea0003800000 */
.L_x_382:
        /* <DEDUP_REMOVED lines=9> */
.L_x_385:
[----:B------:R-:W-:Y:S05]  /*11410*/  BSYNC B1 ;  /* 0x0000000000017941 */ /* 0x000fea0003800000 */
.L_x_384:
        /* <DEDUP_REMOVED lines=9> */
.L_x_387:
[----:B------:R-:W-:Y:S05]  /*114b0*/  BSYNC B1 ;  /* 0x0000000000017941 */ /* 0x000fea0003800000 */
.L_x_386:
        /* <DEDUP_REMOVED lines=12> */
.L_x_389:
[----:B------:R-:W-:Y:S05]  /*11580*/  BSYNC B1 ;  /* 0x0000000000017941 */ /* 0x000fea0003800000 */
.L_x_388:
        /* <DEDUP_REMOVED lines=12> */
.L_x_391:
[----:B------:R-:W-:Y:S05]  /*11650*/  BSYNC B1 ;  /* 0x0000000000017941 */ /* 0x000fea0003800000 */
.L_x_390:
        /* <DEDUP_REMOVED lines=9> */
.L_x_393:
[----:B------:R-:W-:Y:S05]  /*116f0*/  BSYNC B1 ;  /* 0x0000000000017941 */ /* 0x000fea0003800000 */
.L_x_392:
        /* <DEDUP_REMOVED lines=9> */
.L_x_395:
[----:B------:R-:W-:Y:S05]  /*11790*/  BSYNC B1 ;  /* 0x0000000000017941 */ /* 0x000fea0003800000 */
.L_x_394:
        /* <DEDUP_REMOVED lines=12> */
.L_x_397:
[----:B------:R-:W-:Y:S05]  /*11860*/  BSYNC B1 ;  /* 0x0000000000017941 */ /* 0x000fea0003800000 */
.L_x_396:
        /* <DEDUP_REMOVED lines=12> */
.L_x_399:
[----:B------:R-:W-:Y:S05]  /*11930*/  BSYNC B1 ;  /* 0x0000000000017941 */ /* 0x000fea0003800000 */
.L_x_398:
        /* <DEDUP_REMOVED lines=9> */
.L_x_401:
[----:B------:R-:W-:Y:S05]  /*119d0*/  BSYNC B1 ;  /* 0x0000000000017941 */ /* 0x000fea0003800000 */
.L_x_400:
        /* <DEDUP_REMOVED lines=9> */
.L_x_403:
[----:B------:R-:W-:Y:S05]  /*11a70*/  BSYNC B1 ;  /* 0x0000000000017941 */ /* 0x000fea0003800000 */
.L_x_402:
        /* <DEDUP_REMOVED lines=12> */
.L_x_405:
[----:B------:R-:W-:Y:S05]  /*11b40*/  BSYNC B1 ;  /* 0x0000000000017941 */ /* 0x000fea0003800000 */
.L_x_404:
        /* <DEDUP_REMOVED lines=12> */
.L_x_407:
[----:B------:R-:W-:Y:S05]  /*11c10*/  BSYNC B1 ;  /* 0x0000000000017941 */ /* 0x000fea0003800000 */
.L_x_406:
        /* <DEDUP_REMOVED lines=9> */
.L_x_409:
[----:B------:R-:W-:Y:S05]  /*11cb0*/  BSYNC B1 ;  /* 0x0000000000017941 */ /* 0x000fea0003800000 */
.L_x_408:
        /* <DEDUP_REMOVED lines=9> */
.L_x_411:
[----:B------:R-:W-:Y:S05]  /*11d50*/  BSYNC B1 ;  /* 0x0000000000017941 */ /* 0x000fea0003800000 */
.L_x_410:
        /* <DEDUP_REMOVED lines=12> */
.L_x_413:
[----:B------:R-:W-:Y:S05]  /*11e20*/  BSYNC B1 ;  /* 0x0000000000017941 */ /* 0x000fea0003800000 */
.L_x_412:
        /* <DEDUP_REMOVED lines=12> */
.L_x_415:
[----:B------:R-:W-:Y:S05]  /*11ef0*/  BSYNC B1 ;  /* 0x0000000000017941 */ /* 0x000fea0003800000 */
.L_x_414:
        /* <DEDUP_REMOVED lines=9> */
.L_x_417:
[----:B------:R-:W-:Y:S05]  /*11f90*/  BSYNC B1 ;  /* 0x0000000000017941 */ /* 0x000fea0003800000 */
.L_x_416:
        /* <DEDUP_REMOVED lines=9> */
.L_x_419:
[----:B------:R-:W-:Y:S05]  /*12030*/  BSYNC B1 ;  /* 0x0000000000017941 */ /* 0x000fea0003800000 */
.L_x_418:
        /* <DEDUP_REMOVED lines=12> */
.L_x_421:
[----:B------:R-:W-:Y:S05]  /*12100*/  BSYNC B1 ;  /* 0x0000000000017941 */ /* 0x000fea0003800000 */
.L_x_420:
        /* <DEDUP_REMOVED lines=12> */
.L_x_423:
[----:B------:R-:W-:Y:S05]  /*121d0*/  BSYNC B1 ;  /* 0x0000000000017941 */ /* 0x000fea0003800000 */
.L_x_422:
        /* <DEDUP_REMOVED lines=9> */
.L_x_425:
[----:B------:R-:W-:Y:S05]  /*12270*/  BSYNC B1 ;  /* 0x0000000000017941 */ /* 0x000fea0003800000 */
.L_x_424:
        /* <DEDUP_REMOVED lines=9> */
.L_x_427:
[----:B------:R-:W-:Y:S05]  /*12310*/  BSYNC B1 ;  /* 0x0000000000017941 */ /* 0x000fea0003800000 */
.L_x_426:
        /* <DEDUP_REMOVED lines=12> */
.L_x_429:
[----:B------:R-:W-:Y:S05]  /*123e0*/  BSYNC B1 ;  /* 0x0000000000017941 */ /* 0x000fea0003800000 */
.L_x_428:
        /* <DEDUP_REMOVED lines=12> */
.L_x_431:
[----:B------:R-:W-:Y:S05]  /*124b0*/  BSYNC B1 ;  /* 0x0000000000017941 */ /* 0x000fea0003800000 */
.L_x_430:
        /* <DEDUP_REMOVED lines=9> */
.L_x_433:
[----:B------:R-:W-:Y:S05]  /*12550*/  BSYNC B1 ;  /* 0x0000000000017941 */ /* 0x000fea0003800000 */
.L_x_432:
        /* <DEDUP_REMOVED lines=9> */
.L_x_435:
[----:B------:R-:W-:Y:S05]  /*125f0*/  BSYNC B1 ;  /* 0x0000000000017941 */ /* 0x000fea0003800000 */
.L_x_434:
        /* <DEDUP_REMOVED lines=12> */
.L_x_437:
[----:B------:R-:W-:Y:S05]  /*126c0*/  BSYNC B1 ;  /* 0x0000000000017941 */ /* 0x000fea0003800000 */
.L_x_436:
        /* <DEDUP_REMOVED lines=12> */
.L_x_439:
[----:B------:R-:W-:Y:S05]  /*12790*/  BSYNC B1 ;  /* 0x0000000000017941 */ /* 0x000fea0003800000 */
.L_x_438:
        /* <DEDUP_REMOVED lines=9> */
.L_x_441:
[----:B------:R-:W-:Y:S05]  /*12830*/  BSYNC B1 ;  /* 0x0000000000017941 */ /* 0x000fea0003800000 */
.L_x_440:
        /* <DEDUP_REMOVED lines=9> */
.L_x_443:
[----:B------:R-:W-:Y:S05]  /*128d0*/  BSYNC B1 ;  /* 0x0000000000017941 */ /* 0x000fea0003800000 */
.L_x_442:
        /* <DEDUP_REMOVED lines=12> */
.L_x_445:
[----:B------:R-:W-:Y:S05]  /*129a0*/  BSYNC B1 ;  /* 0x0000000000017941 */ /* 0x000fea0003800000 */
.L_x_444:
        /* <DEDUP_REMOVED lines=12> */
.L_x_447:
[----:B------:R-:W-:Y:S05]  /*12a70*/  BSYNC B1 ;  /* 0x0000000000017941 */ /* 0x000fea0003800000 */
.L_x_446:
        /* <DEDUP_REMOVED lines=9> */
.L_x_449:
[----:B------:R-:W-:Y:S05]  /*12b10*/  BSYNC B1 ;  /* 0x0000000000017941 */ /* 0x000fea0003800000 */
.L_x_448:
        /* <DEDUP_REMOVED lines=9> */
.L_x_451:
[----:B------:R-:W-:Y:S05]  /*12bb0*/  BSYNC B1 ;  /* 0x0000000000017941 */ /* 0x000fea0003800000 */
.L_x_450:
        /* <DEDUP_REMOVED lines=12> */
.L_x_453:
[----:B------:R-:W-:Y:S05]  /*12c80*/  BSYNC B1 ;  /* 0x0000000000017941 */ /* 0x000fea0003800000 */
.L_x_452:
        /* <DEDUP_REMOVED lines=12> */
.L_x_455:
[----:B------:R-:W-:Y:S05]  /*12d50*/  BSYNC B1 ;  /* 0x0000000000017941 */ /* 0x000fea0003800000 */
.L_x_454:
        /* <DEDUP_REMOVED lines=9> */
.L_x_457:
[----:B------:R-:W-:Y:S05]  /*12df0*/  BSYNC B1 ;  /* 0x0000000000017941 */ /* 0x000fea0003800000 */
.L_x_456:
        /* <DEDUP_REMOVED lines=9> */
.L_x_459:
[----:B------:R-:W-:Y:S05]  /*12e90*/  BSYNC B1 ;  /* 0x0000000000017941 */ /* 0x000fea0003800000 */
.L_x_458:
        /* <DEDUP_REMOVED lines=12> */
.L_x_461:
[----:B------:R-:W-:Y:S05]  /*12f60*/  BSYNC B1 ;  /* 0x0000000000017941 */ /* 0x000fea0003800000 */
.L_x_460:
        /* <DEDUP_REMOVED lines=12> */
.L_x_463:
[----:B------:R-:W-:Y:S05]  /*13030*/  BSYNC B1 ;  /* 0x0000000000017941 */ /* 0x000fea0003800000 */
.L_x_462:
        /* <DEDUP_REMOVED lines=9> */
.L_x_465:
[----:B------:R-:W-:Y:S05]  /*130d0*/  BSYNC B1 ;  /* 0x0000000000017941 */ /* 0x000fea0003800000 */
.L_x_464:
        /* <DEDUP_REMOVED lines=9> */
.L_x_467:
[----:B------:R-:W-:Y:S05]  /*13170*/  BSYNC B1 ;  /* 0x0000000000017941 */ /* 0x000fea0003800000 */
.L_x_466:
        /* <DEDUP_REMOVED lines=12> */
.L_x_469:
[----:B------:R-:W-:Y:S05]  /*13240*/  BSYNC B1 ;  /* 0x0000000000017941 */ /* 0x000fea0003800000 */
.L_x_468:
        /* <DEDUP_REMOVED lines=12> */
.L_x_471:
[----:B------:R-:W-:Y:S05]  /*13310*/  BSYNC B1 ;  /* 0x0000000000017941 */ /* 0x000fea0003800000 */
.L_x_470:
        /* <DEDUP_REMOVED lines=9> */
.L_x_473:
[----:B------:R-:W-:Y:S05]  /*133b0*/  BSYNC B1 ;  /* 0x0000000000017941 */ /* 0x000fea0003800000 */
.L_x_472:
        /* <DEDUP_REMOVED lines=9> */
.L_x_475:
[----:B------:R-:W-:Y:S05]  /*13450*/  BSYNC B1 ;  /* 0x0000000000017941 */ /* 0x000fea0003800000 */
.L_x_474:
        /* <DEDUP_REMOVED lines=12> */
.L_x_477:
[----:B------:R-:W-:Y:S05]  /*13520*/  BSYNC B1 ;  /* 0x0000000000017941 */ /* 0x000fea0003800000 */
.L_x_476:
        /* <DEDUP_REMOVED lines=12> */
.L_x_479:
[----:B------:R-:W-:Y:S05]  /*135f0*/  BSYNC B1 ;  /* 0x0000000000017941 */ /* 0x000fea0003800000 */
.L_x_478:
        /* <DEDUP_REMOVED lines=9> */
.L_x_481:
[----:B------:R-:W-:Y:S05]  /*13690*/  BSYNC B1 ;  /* 0x0000000000017941 */ /* 0x000fea0003800000 */
.L_x_480:
        /* <DEDUP_REMOVED lines=9> */
.L_x_483:
[----:B------:R-:W-:Y:S05]  /*13730*/  BSYNC B1 ;  /* 0x0000000000017941 */ /* 0x000fea0003800000 */
.L_x_482:
        /* <DEDUP_REMOVED lines=12> */
.L_x_485:
[----:B------:R-:W-:Y:S05]  /*13800*/  BSYNC B1 ;  /* 0x0000000000017941 */ /* 0x000fea0003800000 */
.L_x_484:
        /* <DEDUP_REMOVED lines=12> */
.L_x_487:
[----:B------:R-:W-:Y:S05]  /*138d0*/  BSYNC B1 ;  /* 0x0000000000017941 */ /* 0x000fea0003800000 */
.L_x_486:
        /* <DEDUP_REMOVED lines=9> */
.L_x_489:
[----:B------:R-:W-:Y:S05]  /*13970*/  BSYNC B1 ;  /* 0x0000000000017941 */ /* 0x000fea0003800000 */
.L_x_488:
        /* <DEDUP_REMOVED lines=9> */
.L_x_491:
[----:B------:R-:W-:Y:S05]  /*13a10*/  BSYNC B1 ;  /* 0x0000000000017941 */ /* 0x000fea0003800000 */
.L_x_490:
        /* <DEDUP_REMOVED lines=12> */
.L_x_493:
[----:B------:R-:W-:Y:S05]  /*13ae0*/  BSYNC B1 ;  /* 0x0000000000017941 */ /* 0x000fea0003800000 */
.L_x_492:
        /* <DEDUP_REMOVED lines=12> */
.L_x_495:
[----:B------:R-:W-:Y:S05]  /*13bb0*/  BSYNC B1 ;  /* 0x0000000000017941 */ /* 0x000fea0003800000 */
.L_x_494:
        /* <DEDUP_REMOVED lines=9> */
.L_x_497:
[----:B------:R-:W-:Y:S05]  /*13c50*/  BSYNC B1 ;  /* 0x0000000000017941 */ /* 0x000fea0003800000 */
.L_x_496:
        /* <DEDUP_REMOVED lines=9> */
.L_x_499:
[----:B------:R-:W-:Y:S05]  /*13cf0*/  BSYNC B1 ;  /* 0x0000000000017941 */ /* 0x000fea0003800000 */
.L_x_498:
        /* <DEDUP_REMOVED lines=12> */
.L_x_501:
[----:B------:R-:W-:Y:S05]  /*13dc0*/  BSYNC B1 ;  /* 0x0000000000017941 */ /* 0x000fea0003800000 */
.L_x_500:
        /* <DEDUP_REMOVED lines=12> */
.L_x_503:
[----:B------:R-:W-:Y:S05]  /*13e90*/  BSYNC B1 ;  /* 0x0000000000017941 */ /* 0x000fea0003800000 */
.L_x_502:
        /* <DEDUP_REMOVED lines=9> */
.L_x_505:
[----:B------:R-:W-:Y:S05]  /*13f30*/  BSYNC B1 ;  /* 0x0000000000017941 */ /* 0x000fea0003800000 */
.L_x_504:
        /* <DEDUP_REMOVED lines=9> */
.L_x_507:
[----:B------:R-:W-:Y:S05]  /*13fd0*/  BSYNC B1 ;  /* 0x0000000000017941 */ /* 0x000fea0003800000 */
.L_x_506:
        /* <DEDUP_REMOVED lines=12> */
.L_x_509:
[----:B------:R-:W-:Y:S05]  /*140a0*/  BSYNC B1 ;  /* 0x0000000000017941 */ /* 0x000fea0003800000 */
.L_x_508:
        /* <DEDUP_REMOVED lines=12> */
.L_x_511:
[----:B------:R-:W-:Y:S05]  /*14170*/  BSYNC B1 ;  /* 0x0000000000017941 */ /* 0x000fea0003800000 */
.L_x_510:
        /* <DEDUP_REMOVED lines=9> */
.L_x_513:
[----:B------:R-:W-:Y:S05]  /*14210*/  BSYNC B1 ;  /* 0x0000000000017941 */ /* 0x000fea0003800000 */
.L_x_512:
        /* <DEDUP_REMOVED lines=9> */
.L_x_515:
[----:B------:R-:W-:Y:S05]  /*142b0*/  BSYNC B1 ;  /* 0x0000000000017941 */ /* 0x000fea0003800000 */
.L_x_514:
        /* <DEDUP_REMOVED lines=12> */
.L_x_517:
[----:B------:R-:W-:Y:S05]  /*14380*/  BSYNC B1 ;  /* 0x0000000000017941 */ /* 0x000fea0003800000 */
.L_x_516:
        /* <DEDUP_REMOVED lines=12> */
.L_x_519:
[----:B------:R-:W-:Y:S05]  /*14450*/  BSYNC B1 ;  /* 0x0000000000017941 */ /* 0x000fea0003800000 */
.L_x_518:
        /* <DEDUP_REMOVED lines=9> */
.L_x_521:
[----:B------:R-:W-:Y:S05]  /*144f0*/  BSYNC B1 ;  /* 0x0000000000017941 */ /* 0x000fea0003800000 */
.L_x_520:
        /* <DEDUP_REMOVED lines=9> */
.L_x_523:
[----:B------:R-:W-:Y:S05]  /*14590*/  BSYNC B1 ;  /* 0x0000000000017941 */ /* 0x000fea0003800000 */
.L_x_522:
        /* <DEDUP_REMOVED lines=12> */
.L_x_525:
[----:B------:R-:W-:Y:S05]  /*14660*/  BSYNC B1 ;  /* 0x0000000000017941 */ /* 0x000fea0003800000 */
.L_x_524:
        /* <DEDUP_REMOVED lines=12> */
.L_x_527:
[----:B------:R-:W-:Y:S05]  /*14730*/  BSYNC B1 ;  /* 0x0000000000017941 */ /* 0x000fea0003800000 */
.L_x_526:
        /* <DEDUP_REMOVED lines=9> */
.L_x_529:
[----:B------:R-:W-:Y:S05]  /*147d0*/  BSYNC B1 ;  /* 0x0000000000017941 */ /* 0x000fea0003800000 */
.L_x_528:
        /* <DEDUP_REMOVED lines=9> */
.L_x_531:
[----:B------:R-:W-:Y:S05]  /*14870*/  BSYNC B1 ;  /* 0x0000000000017941 */ /* 0x000fea0003800000 */
.L_x_530:
        /* <DEDUP_REMOVED lines=12> */
.L_x_533:
[----:B------:R-:W-:Y:S05]  /*14940*/  BSYNC B1 ;  /* 0x0000000000017941 */ /* 0x000fea0003800000 */
.L_x_532:
        /* <DEDUP_REMOVED lines=12> */
.L_x_535:
[----:B------:R-:W-:Y:S05]  /*14a10*/  BSYNC B1 ;  /* 0x0000000000017941 */ /* 0x000fea0003800000 */
.L_x_534:
        /* <DEDUP_REMOVED lines=9> */
.L_x_537:
[----:B------:R-:W-:Y:S05]  /*14ab0*/  BSYNC B1 ;  /* 0x0000000000017941 */ /* 0x000fea0003800000 */
.L_x_536:
        /* <DEDUP_REMOVED lines=9> */
.L_x_539:
[----:B------:R-:W-:Y:S05]  /*14b50*/  BSYNC B1 ;  /* 0x0000000000017941 */ /* 0x000fea0003800000 */
.L_x_538:
[----:B-----5:R-:W-:Y:S01]  /*14b60*/  SHF.L.U32 R5, R3, 0x10, RZ ;  /* 0x0000001003057819 */ /* 0x020fe200000006ff */
[----:B0-----:R-:W-:Y:S01]  /*14b70*/  @P2 IMAD.MOV.U32 R4, RZ, RZ, R160 ;  /* 0x000000ffff042224 */ /* 0x001fe200078e00a0 */
[----:B------:R-:W-:Y:S01]  /*14b80*/  ISETP.GT.AND P1, PT, R0, 0xf9, P1 ;  /* 0x000000f90000780c */ /* 0x000fe20000f24270 */
[----:B------:R-:W-:Y:S02]  /*14b90*/  BSSY B1, `(.L_x_540) ;  /* 0x0000009000017945 */ /* 0x000fe40003800000 */
[----:B------:R-:W-:-:S04]  /*14ba0*/  FMUL R5, R5, R16 ;  /* 0x0000001005057220 */ /* 0x000fc80000400000 */
[----:B------:R-:W-:-:S05]  /*14bb0*/  FFMA R5, R150, R2, R5 ;  /* 0x0000000296057223 */ /* 0x000fca0000000005 */
[----:B------:R-:W-:-:S04]  /*14bc0*/  F2FP.BF16.F32.PACK_AB R5, RZ, R5 ;  /* 0x00000005ff05723e */ /* 0x000fc800000010ff */
[----:B-1--4-:R-:W-:Y:S01]  /*14bd0*/  PRMT R6, R5, 0x7610, R6 ;  /* 0x0000761005067816 */ /* 0x012fe20000000006 */
[----:B------:R-:W-:-:S05]  /*14be0*/  @P2 IMAD.MOV.U32 R5, RZ, RZ, R161 ;  /* 0x000000ffff052224 */ /* 0x000fca00078e00a1 */
[----:B------:R0:W-:Y:S01]  /*14bf0*/  @P2 STG.E.U16 desc[UR36][R4.64+0x1f0], R6 ;  /* 0x0001f00604002986 */ /* 0x0001e2000c101524 */
[----:B------:R-:W-:Y:S05]  /*14c00*/  @!P1 BRA `(.L_x_541) ;  /* 0x0000000000049947 */ /* 0x000fea0003800000 */
[----:B------:R1:W5:Y:S02]  /*14c10*/  LDG.E.LTC128B.U16 R3, desc[UR36][R12.64+0x1f2] ;  /* 0x0001f2240c037981 */ /* 0x000364000c1e1520 */
.L_x_541:
[----:B------:R-:W-:Y:S05]  /*14c20*/  BSYNC B1 ;  /* 0x0000000000017941 */ /* 0x000fea0003800000 */
.L_x_540:
[----:B------:R-:W-:Y:S05]  /*14c30*/  @!P1 BRA `(.L_x_542) ;  /* 0x0000005400c09947 */ /* 0x000fea0003800000 */
[----:B-----5:R-:W-:-:S04]  /*14c40*/  IMAD.U32 R3, R3, 0x10000, RZ ;  /* 0x0001000003037824 */ /* 0x020fc800078e00ff */
[----:B------:R-:W-:-:S04]  /*14c50*/  FMUL R0, R3, R16 ;  /* 0x0000001003007220 */ /* 0x000fc80000400000 */
[----:B------:R-:W-:-:S05]  /*14c60*/  FFMA R0, R151, R2, R0 ;  /* 0x0000000297007223 */ /* 0x000fca0000000000 */
[----:B------:R-:W-:-:S05]  /*14c70*/  F2FP.BF16.F32.PACK_AB R0, RZ, R0 ;  /* 0x00000000ff00723e */ /* 0x000fca00000010ff */
[----:B------:R4:W-:Y:S01]  /*14c80*/  STG.E.U16 desc[UR36][R160.64+0x1f2], R0 ;  /* 0x0001f200a0007986 */ /* 0x0009e2000c101524 */
[----:B------:R-:W-:Y:S05]  /*14c90*/  BRA `(.L_x_542) ;  /* 0x0000005400a87947 */ /* 0x000fea0003800000 */
.L_x_35:
[----:B------:R-:W2:Y:S01]  /*14ca0*/  LDL.LU R3, [R1] ;  /* 0x0000000001037983 */ /* 0x000ea20000300800 */
[----:B------:R-:W-:-:S03]  /*14cb0*/  ULDC.64 UR4, c[0x0][0x5c0] ;  /* 0x0001700000047ab9 */ /* 0x000fc60000000a00 */
[----:B------:R-:W3:Y:S04]  /*14cc0*/  LDL.LU R9, [R1+0x5c] ;  /* 0x00005c0001097983 */ /* 0x000ee80000300800 */
[----:B------:R-:W4:Y:S04]  /*14cd0*/  LDL.LU R12, [R1+0x98] ;  /* 0x00009800010c7983 */ /* 0x000f280000300800 */
[----:B------:R-:W5:Y:S04]  /*14ce0*/  LDL.LU R235, [R1+0x9c] ;  /* 0x00009c0001eb7983 */ /* 0x000f680000300800 */
        /* <DEDUP_REMOVED lines=75> */
[----:B------:R-:W5:Y:S01]  /*151a0*/  LDL.LU R159, [R1+0x1cc] ;  /* 0x0001cc00019f7983 */ /* 0x000f620000300800 */
[----:B--2---:R-:W-:-:S03]  /*151b0*/  FMUL R3, R3, R2 ;  /* 0x0000000203037220 */ /* 0x004fc60000400000 */
[----:B------:R-:W2:Y:S01]  /*151c0*/  LDL.LU R158, [R1+0x1d0] ;  /* 0x0001d000019e7983 */ /* 0x000ea20000300800 */
[----:B------:R-:W-:-:S03]  /*151d0*/  LEA R4, P0, R6, UR4, 0x1 ;  /* 0x0000000406047c11 */ /* 0x000fc6000f8008ff */
[----:B------:R-:W2:Y:S04]  /*151e0*/  LDL.LU R157, [R1+0x1d4] ;  /* 0x0001d400019d7983 */ /* 0x000ea80000300800 */
[----:B------:R-:W2:Y:S04]  /*151f0*/  LDL.LU R156, [R1+0x1d8] ;  /* 0x0001d800019c7983 */ /* 0x000ea80000300800 */
[----:B------:R-:W2:Y:S04]  /*15200*/  LDL.LU R155, [R1+0x1dc] ;  /* 0x0001dc00019b7983 */ /* 0x000ea80000300800 */
[----:B------:R-:W2:Y:S01]  /*15210*/  LDL.LU R154, [R1+0x1e0] ;  /* 0x0001e000019a7983 */ /* 0x000ea20000300800 */
[----:B------:R-:W-:-:S03]  /*15220*/  LEA.HI.X R5, R6, UR5, R10, 0x1, P0 ;  /* 0x0000000506057c11 */ /* 0x000fc600080f0c0a */
[----:B------:R-:W2:Y:S01]  /*15230*/  LDL.LU R23, [R1+0x1e4] ;  /* 0x0001e40001177983 */ /* 0x000ea20000300800 */
[----:B------:R-:W-:-:S03]  /*15240*/  F2FP.BF16.F32.PACK_AB R3, RZ, R3 ;  /* 0x00000003ff03723e */ /* 0x000fc600000010ff */
[----:B------:R-:W2:Y:S04]  /*15250*/  LDL.LU R22, [R1+0x1e8] ;  /* 0x0001e80001167983 */ /* 0x000ea80000300800 */
[----:B------:R-:W2:Y:S04]  /*15260*/  LDL.LU R21, [R1+0x1ec] ;  /* 0x0001ec0001157983 */ /* 0x000ea80000300800 */
[----:B------:R-:W2:Y:S04]  /*15270*/  LDL.LU R20, [R1+0x1f0] ;  /* 0x0001f00001147983 */ /* 0x000ea80000300800 */
[----:B------:R-:W2:Y:S04]  /*15280*/  LDL.LU R19, [R1+0x1f4] ;  /* 0x0001f40001137983 */ /* 0x000ea80000300800 */
[----:B------:R-:W2:Y:S04]  /*15290*/  LDL.LU R18, [R1+0x1f8] ;  /* 0x0001f80001127983 */ /* 0x000ea80000300800 */
[----:B------:R-:W2:Y:S04]  /*152a0*/  LDL.LU R15, [R1+0x1fc] ;  /* 0x0001fc00010f7983 */ /* 0x000ea80000300800 */
[----:B------:R-:W3:Y:S04]  /*152b0*/  LDL.LU R7, [R1+0x8] ;  /* 0x0000080001077983 */ /* 0x000ee80000300800 */
[----:B------:R-:W4:Y:S04]  /*152c0*/  LDL.LU R6, [R1+0xc] ;  /* 0x00000c0001067983 */ /* 0x000f280000300800 */
[----:B------:R0:W-:Y:S04]  /*152d0*/  @P1 STG.E.U16 desc[UR36][R4.64], R3 ;  /* 0x0000000304001986 */ /* 0x0001e8000c101524 */
[----:B0-----:R-:W5:Y:S01]  /*152e0*/  LDL.LU R3, [R1+0x4] ;  /* 0x0000040001037983 */ /* 0x001f620000300800 */
[----:B------:R-:W-:Y:S01]  /*152f0*/  ISETP.GT.AND P0, PT, R0, 0x1, P3 ;  /* 0x000000010000780c */ /* 0x000fe20001f04270 */
[----:B------:R-:W-:Y:S01]  /*15300*/  USHF.L.U32 UR5, UR8, 0x4, URZ ;  /* 0x0000000408057899 */ /* 0x000fe2000800063f */
[----:B------:R-:W-:Y:S01]  /*15310*/  ISETP.GT.AND P2, PT, R153, 0x8, PT ;  /* 0x000000089900780c */ /* 0x000fe20003f44270 */
[----:B------:R-:W-:Y:S01]  /*15320*/  USHF.L.U64.HI UR4, UR8, 0x4, UR9 ;  /* 0x0000000408047899 */ /* 0x000fe20008010209 */
[----:B---3--:R-:W-:-:S05]  /*15330*/  FMUL R7, R7, R2 ;  /* 0x0000000207077220 */ /* 0x008fca0000400000 */
[----:B------:R-:W-:-:S04]  /*15340*/  F2FP.BF16.F32.PACK_AB R7, RZ, R7 ;  /* 0x00000007ff07723e */ /* 0x000fc800000010ff */
[----:B------:R-:W-:Y:S01]  /*15350*/  PRMT R8, R7, 0x7610, R8 ;  /* 0x0000761007087816 */ /* 0x000fe20000000008 */
[----:B-----5:R-:W-:-:S05]  /*15360*/  FMUL R3, R3, R2 ;  /* 0x0000000203037220 */ /* 0x020fca0000400000 */
[----:B------:R-:W-:-:S05]  /*15370*/  F2FP.BF16.F32.PACK_AB R3, RZ, R3 ;  /* 0x00000003ff03723e */ /* 0x000fca00000010ff */
[----:B------:R4:W-:Y:S01]  /*15380*/  @P0 STG.E.U16 desc[UR36][R4.64+0x2], R3 ;  /* 0x0000020304000986 */ /* 0x0009e2000c101524 */
[----:B------:R-:W-:Y:S01]  /*15390*/  ISETP.GT.AND P0, PT, R0, RZ, P2 ;  /* 0x000000ff0000720c */ /* 0x000fe20001704270 */
[----:B----4-:R-:W-:Y:S01]  /*153a0*/  FMUL R3, R6, R2 ;  /* 0x0000000206037220 */ /* 0x010fe20000400000 */
[----:B------:R-:W-:-:S04]  /*153b0*/  IADD3 R6, P1, R4, UR5, RZ ;  /* 0x0000000504067c10 */ /* 0x000fc8000ff3e0ff */
[----:B------:R-:W-:Y:S02]  /*153c0*/  IADD3.X R7, R5, UR4, RZ, P1, !PT ;  /* 0x0000000405077c10 */ /* 0x000fe40008ffe4ff */
[----:B------:R-:W-:-:S05]  /*153d0*/  F2FP.BF16.F32.PACK_AB R3, RZ, R3 ;  /* 0x00000003ff03723e */ /* 0x000fca00000010ff */
[----:B------:R0:W-:Y:S01]  /*153e0*/  @P0 STG.E.U16 desc[UR36][R6.64], R8 ;  /* 0x0000000806000986 */ /* 0x0001e2000c101524 */
[----:B------:R-:W-:-:S03]  /*153f0*/  ISETP.GT.AND P0, PT, R0, 0x1, P2 ;  /* 0x000000010000780c */ /* 0x000fc60001704270 */
[----:B0-----:R-:W3:Y:S10]  /*15400*/  LDL.LU R8, [R1+0x54] ;  /* 0x0000540001087983 */ /* 0x001ef40000300800 */
[----:B------:R0:W-:Y:S04]  /*15410*/  @P0 STG.E.U16 desc[UR36][R6.64+0x2], R3 ;  /* 0x0000020306000986 */ /* 0x0001e8000c101524 */
[----:B0-----:R-:W4:Y:S01]  /*15420*/  LDL.LU R3, [R1+0x10] ;  /* 0x0000100001037983 */ /* 0x001f220000300800 */
[----:B------:R-:W-:Y:S01]  /*15430*/  ISETP.GT.AND P0, PT, R0, 0x8, P3 ;  /* 0x000000080000780c */ /* 0x000fe20001f04270 */
[----:B----4-:R-:W-:-:S05]  /*15440*/  FMUL R3, R3, R2 ;  /* 0x0000000203037220 */ /* 0x010fca0000400000 */
[----:B------:R-:W-:-:S07]  /*15450*/  F2FP.BF16.F32.PACK_AB R3, RZ, R3 ;  /* 0x00000003ff03723e */ /* 0x000fce00000010ff */
        /* <DEDUP_REMOVED lines=78> */
[----:B---3--:R-:W-:-:S05]  /*15940*/  FMUL R8, R8, R2 ;  /* 0x0000000208087220 */ /* 0x008fca0000400000 */
[----:B------:R-:W-:-:S04]  /*15950*/  F2FP.BF16.F32.PACK_AB R8, RZ, R8 ;  /* 0x00000008ff08723e */ /* 0x000fc800000010ff */
[----:B------:R-:W-:Y:S01]  /*15960*/  PRMT R10, R8, 0x7610, R10 ;  /* 0x00007610080a7816 */ /* 0x000fe2000000000a */
[----:B----4-:R-:W-:-:S05]  /*15970*/  FMUL R3, R3, R2 ;  /* 0x0000000203037220 */ /* 0x010fca0000400000 */
[----:B------:R-:W-:-:S05]  /*15980*/  F2FP.BF16.F32.PACK_AB R3, RZ, R3 ;  /* 0x00000003ff03723e */ /* 0x000fca00000010ff */
[----:B------:R0:W-:Y:S04]  /*15990*/  @P0 STG.E.U16 desc[UR36][R4.64+0x50], R3 ;  /* 0x0000500304000986 */ /* 0x0001e8000c101524 */
[----:B0-----:R-:W3:Y:S01]  /*159a0*/  LDL.LU R3, [R1+0x58] ;  /* 0x0000580001037983 */ /* 0x001ee20000300800 */
[C---:B------:R-:W-:Y:S01]  /*159b0*/  ISETP.GT.AND P5, PT, R0.reuse, 0x29, P3 ;  /* 0x000000290000780c */ /* 0x040fe20001fa4270 */
[----:B------:R-:W-:Y:S01]  /*159c0*/  FMUL R9, R9, R2 ;  /* 0x0000000209097220 */ /* 0x000fe20000400000 */
[C---:B------:R-:W-:Y:S01]  /*159d0*/  ISETP.GT.AND P0, PT, R0.reuse, 0x28, P2 ;  /* 0x000000280000780c */ /* 0x040fe20001704270 */
[----:B------:R-:W4:Y:S01]  /*159e0*/  LDL.LU R8, [R1+0x60] ;  /* 0x0000600001087983 */ /* 0x000f220000300800 */
[C---:B------:R-:W-:Y:S02]  /*159f0*/  ISETP.GT.AND P4, PT, R0.reuse, 0x29, P2 ;  /* 0x000000290000780c */ /* 0x040fe40001784270 */
[----:B------:R-:W-:-:S02]  /*15a00*/  ISETP.GT.AND P1, PT, R0, 0x30, P3 ;  /* 0x000000300000780c */ /* 0x000fc40001f24270 */
[----:B------:R-:W-:Y:S01]  /*15a10*/  F2FP.BF16.F32.PACK_AB R9, RZ, R9 ;  /* 0x00000009ff09723e */ /* 0x000fe200000010ff */
[-C--:B---3--:R-:W-:Y:S01]  /*15a20*/  FMUL R3, R3, R2.reuse ;  /* 0x0000000203037220 */ /* 0x088fe20000400000 */
[----:B----4-:R-:W-:-:S04]  /*15a30*/  FMUL R8, R8, R2 ;  /* 0x0000000208087220 */ /* 0x010fc80000400000 */
[----:B------:R-:W-:-:S04]  /*15a40*/  F2FP.BF16.F32.PACK_AB R3, RZ, R3 ;  /* 0x00000003ff03723e */ /* 0x000fc800000010ff */
[----:B------:R-:W-:Y:S02]  /*15a50*/  PRMT R11, R3, 0x7610, R11 ;  /* 0x00007610030b7816 */ /* 0x000fe4000000000b */
[----:B------:R-:W-:Y:S02]  /*15a60*/  F2FP.BF16.F32.PACK_AB R3, RZ, R8 ;  /* 0x00000008ff03723e */ /* 0x000fe400000010ff */
[----:B------:R-:W3:Y:S04]  /*15a70*/  LDL.LU R8, [R1+0x64] ;  /* 0x0000640001087983 */ /* 0x000ee80000300800 */
[----:B------:R0:W-:Y:S04]  /*15a80*/  @P5 STG.E.U16 desc[UR36][R4.64+0x52], R10 ;  /* 0x0000520a04005986 */ /* 0x0001e8000c101524 */
[----:B------:R-:W-:Y:S04]  /*15a90*/  @P0 STG.E.U16 desc[UR36][R6.64+0x50], R11 ;  /* 0x0000500b06000986 */ /* 0x000fe8000c101524 */
[----:B------:R1:W-:Y:S01]  /*15aa0*/  @P4 STG.E.U16 desc[UR36][R6.64+0x52], R9 ;  /* 0x0000520906004986 */ /* 0x0003e2000c101524 */
[----:B0-----:R-:W-:-:S03]  /*15ab0*/  PRMT R10, R3, 0x7610, R10 ;  /* 0x00007610030a7816 */ /* 0x001fc6000000000a */
[----:B------:R-:W4:Y:S04]  /*15ac0*/  LDL.LU R3, [R1+0x68] ;  /* 0x0000680001037983 */ /* 0x000f280000300800 */
[----:B------:R0:W-:Y:S04]  /*15ad0*/  @P1 STG.E.U16 desc[UR36][R4.64+0x60], R10 ;  /* 0x0000600a04001986 */ /* 0x0001e8000c101524 */
[----:B-1----:R-:W5:Y:S01]  /*15ae0*/  LDL.LU R9, [R1+0x6c] ;  /* 0x00006c0001097983 */ /* 0x002f620000300800 */
[----:B---3--:R-:W-:-:S05]  /*15af0*/  FMUL R8, R8, R2 ;  /* 0x0000000208087220 */ /* 0x008fca0000400000 */
[----:B------:R-:W-:-:S04]  /*15b00*/  F2FP.BF16.F32.PACK_AB R8, RZ, R8 ;  /* 0x00000008ff08723e */ /* 0x000fc800000010ff */
[----:B0-----:R-:W-:Y:S02]  /*15b10*/  PRMT R10, R8, 0x7610, R10 ;  /* 0x00007610080a7816 */ /* 0x001fe4000000000a */
[----:B------:R-:W3:Y:S01]  /*15b20*/  LDL.LU R8, [R1+0x70] ;  /* 0x0000700001087983 */ /* 0x000ee20000300800 */
[----:B----4-:R-:W-:-:S05]  /*15b30*/  FMUL R3, R3, R2 ;  /* 0x0000000203037220 */ /* 0x010fca0000400000 */
[----:B------:R-:W-:-:S04]  /*15b40*/  F2FP.BF16.F32.PACK_AB R3, RZ, R3 ;  /* 0x00000003ff03723e */ /* 0x000fc800000010ff */
[----:B------:R-:W-:Y:S01]  /*15b50*/  PRMT R11, R3, 0x7610, R11 ;  /* 0x00007610030b7816 */ /* 0x000fe2000000000b */
[----:B---3--:R-:W-:-:S05]  /*15b60*/  FMUL R8, R8, R2 ;  /* 0x0000000208087220 */ /* 0x008fca0000400000 */
[----:B------:R-:W-:Y:S02]  /*15b70*/  F2FP.BF16.F32.PACK_AB R3, RZ, R8 ;  /* 0x00000008ff03723e */ /* 0x000fe400000010ff */
[----:B------:R-:W3:Y:S01]  /*15b80*/  LDL.LU R8, [R1+0x74] ;  /* 0x0000740001087983 */ /* 0x000ee20000300800 */
[C---:B------:R-:W-:Y:S02]  /*15b90*/  ISETP.GT.AND P0, PT, R0.reuse, 0x31, P3 ;  /* 0x000000310000780c */ /* 0x040fe40001f04270 */
[C---:B------:R-:W-:Y:S02]  /*15ba0*/  ISETP.GT.AND P4, PT, R0.reuse, 0x30, P2 ;  /* 0x000000300000780c */ /* 0x040fe40001784270 */
[C---:B------:R-:W-:Y:S02]  /*15bb0*/  ISETP.GT.AND P5, PT, R0.reuse, 0x31, P2 ;  /* 0x000000310000780c */ /* 0x040fe400017a4270 */
[----:B------:R-:W-:Y:S01]  /*15bc0*/  ISETP.GT.AND P1, PT, R0, 0x38, P3 ;  /* 0x000000380000780c */ /* 0x000fe20001f24270 */
[----:B-----5:R-:W-:-:S05]  /*15bd0*/  FMUL R9, R9, R2 ;  /* 0x0000000209097220 */ /* 0x020fca0000400000 */
[----:B------:R-:W-:Y:S01]  /*15be0*/  F2FP.BF16.F32.PACK_AB R9, RZ, R9 ;  /* 0x00000009ff09723e */ /* 0x000fe200000010ff */
        /* <DEDUP_REMOVED lines=11> */
[C---:B------:R-:W-:Y:S02]  /*15ca0*/  ISETP.GT.AND P0, PT, R0.reuse, 0x39, P3 ;  /* 0x000000390000780c */ /* 0x040fe40001f04270 */
[----:B------:R-:W-:Y:S01]  /*15cb0*/  ISETP.GT.AND P4, PT, R0, 0x38, P2 ;  /* 0x000000380000780c */ /* 0x000fe20001784270 */
[----:B----4-:R-:W-:-:S05]  /*15cc0*/  FMUL R3, R3, R2 ;  /* 0x0000000203037220 */ /* 0x010fca0000400000 */
[----:B------:R-:W-:-:S04]  /*15cd0*/  F2FP.BF16.F32.PACK_AB R3, RZ, R3 ;  /* 0x00000003ff03723e */ /* 0x000fc800000010ff */
[----:B------:R-:W-:Y:S01]  /*15ce0*/  PRMT R11, R3, 0x7610, R11 ;  /* 0x00007610030b7816 */ /* 0x000fe2000000000b */
[----:B------:R0:W-:Y:S04]  /*15cf0*/  @P0 STG.E.U16 desc[UR36][R4.64+0x72], R10 ;  /* 0x0000720a04000986 */ /* 0x0001e8000c101524 */
[----:B------:R1:W-:Y:S01]  /*15d00*/  @P4 STG.E.U16 desc[UR36][R6.64+0x70], R11 ;  /* 0x0000700b06004986 */ /* 0x0003e2000c101524 */
[----:B---3--:R-:W-:-:S05]  /*15d10*/  FMUL R8, R8, R2 ;  /* 0x0000000208087220 */ /* 0x008fca0000400000 */
[----:B------:R-:W-:Y:S02]  /*15d20*/  F2FP.BF16.F32.PACK_AB R3, RZ, R8 ;  /* 0x00000008ff03723e */ /* 0x000fe400000010ff */
[----:B------:R-:W3:Y:S02]  /*15d30*/  LDL.LU R8, [R1+0x88] ;  /* 0x0000880001087983 */ /* 0x000ee40000300800 */
[----:B0-----:R-:W-:Y:S02]  /*15d40*/  PRMT R10, R3, 0x7610, R10 ;  /* 0x00007610030a7816 */ /* 0x001fe4000000000a */
[----:B-1----:R-:W4:Y:S04]  /*15d50*/  LDL.LU R11, [R1+0x94] ;  /* 0x00009400010b7983 */ /* 0x002f280000300800 */
[----:B------:R-:W2:Y:S01]  /*15d60*/  LDL.LU R3, [R1+0x84] ;  /* 0x0000840001037983 */ /* 0x000ea20000300800 */
[----:B------:R-:W-:-:S02]  /*15d70*/  ISETP.GT.AND P5, PT, R0, 0x39, P2 ;  /* 0x000000390000780c */ /* 0x000fc400017a4270 */
[----:B------:R-:W-:Y:S01]  /*15d80*/  ISETP.GT.AND P1, PT, R0, 0x40, P3 ;  /* 0x000000400000780c */ /* 0x000fe20001f24270 */
[----:B-----5:R-:W-:-:S05]  /*15d90*/  FMUL R9, R9, R2 ;  /* 0x0000000209097220 */ /* 0x020fca0000400000 */
[----:B------:R-:W-:-:S05]  /*15da0*/  F2FP.BF16.F32.PACK_AB R9, RZ, R9 ;  /* 0x00000009ff09723e */ /* 0x000fca00000010ff */
[----:B------:R0:W-:Y:S04]  /*15db0*/  @P5 STG.E.U16 desc[UR36][R6.64+0x72], R9 ;  /* 0x0000720906005986 */ /* 0x0001e8000c101524 */
[----:B------:R1:W-:Y:S04]  /*15dc0*/  @P1 STG.E.U16 desc[UR36][R4.64+0x80], R10 ;  /* 0x0000800a04001986 */ /* 0x0003e8000c101524 */
[----:B0-----:R-:W5:Y:S01]  /*15dd0*/  LDL.LU R9, [R1+0x8c] ;  /* 0x00008c0001097983 */ /* 0x001f620000300800 */
[-C--:B---3--:R-:W-:Y:S01]  /*15de0*/  FMUL R8, R8, R2.reuse ;  /* 0x0000000208087220 */ /* 0x088fe20000400000 */
[----:B--2---:R-:W-:-:S05]  /*15df0*/  FMUL R3, R3, R2 ;  /* 0x0000000203037220 */ /* 0x004fca0000400000 */
[----:B-1----:R-:W-:Y:S02]  /*15e00*/  F2FP.BF16.F32.PACK_AB R10, RZ, R3 ;  /* 0x00000003ff0a723e */ /* 0x002fe400000010ff */
[----:B------:R-:W-:Y:S02]  /*15e10*/  F2FP.BF16.F32.PACK_AB R3, RZ, R8 ;  /* 0x00000008ff03723e */ /* 0x000fe400000010ff */
[----:B------:R-:W-:Y:S02]  /*15e20*/  PRMT R8, R10, 0x7610, R8 ;  /* 0x000076100a087816 */ /* 0x000fe40000000008 */
[----:B------:R-:W2:Y:S01]  /*15e30*/  LDL.LU R10, [R1+0x90] ;  /* 0x00009000010a7983 */ /* 0x000ea20000300800 */
[C---:B------:R-:W-:Y:S02]  /*15e40*/  ISETP.GT.AND P0, PT, R0.reuse, 0x41, P3 ;  /* 0x000000410000780c */ /* 0x040fe40001f04270 */
[C---:B------:R-:W-:Y:S02]  /*15e50*/  ISETP.GT.AND P4, PT, R0.reuse, 0x40, P2 ;  /* 0x000000400000780c */ /* 0x040fe40001784270 */
[----:B------:R-:W-:Y:S01]  /*15e60*/  ISETP.GT.AND P5, PT, R0, 0x41, P2 ;  /* 0x000000410000780c */ /* 0x000fe200017a4270 */
[----:B------:R-:W-:Y:S01]  /*15e70*/  FMUL R12, R12, R2 ;  /* 0x000000020c0c7220 */ /* 0x000fe20000400000 */
[----:B------:R-:W-:-:S07]  /*15e80*/  ISETP.GT.AND P1, PT, R0, 0x48, P3 ;  /* 0x000000480000780c */ /* 0x000fce0001f24270 */
[----:B------:R0:W-:Y:S01]  /*15e90*/  @P0 STG.E.U16 desc[UR36][R4.64+0x82], R8 ;  /* 0x0000820804000986 */ /* 0x0001e2000c101524 */
[----:B-----5:R-:W-:Y:S01]  /*15ea0*/  FMUL R9, R9, R2 ;  /* 0x0000000209097220 */ /* 0x020fe20000400000 */
[----:B------:R-:W-:Y:S02]  /*15eb0*/  F2FP.BF16.F32.PACK_AB R12, RZ, R12 ;  /* 0x0000000cff0c723e */ /* 0x000fe400000010ff */
[----:B------:R1:W-:Y:S01]  /*15ec0*/  @P4 STG.E.U16 desc[UR36][R6.64+0x80], R3 ;  /* 0x0000800306004986 */ /* 0x0003e2000c101524 */
[----:B------:R-:W-:Y:S02]  /*15ed0*/  ISETP.GT.AND P0, PT, R0, 0x49, P3 ;  /* 0x000000490000780c */ /* 0x000fe40001f04270 */
[----:B------:R-:W-:Y:S01]  /*15ee0*/  F2FP.BF16.F32.PACK_AB R9, RZ, R9 ;  /* 0x00000009ff09723e */ /* 0x000fe200000010ff */
[-C--:B0-----:R-:W-:Y:S01]  /*15ef0*/  FMUL R8, R235, R2.reuse ;  /* 0x00000002eb087220 */ /* 0x081fe20000400000 */
[----:B----4-:R-:W-:-:S04]  /*15f00*/  FMUL R11, R11, R2 ;  /* 0x000000020b0b7220 */ /* 0x010fc80000400000 */
[----:B-1----:R-:W-:Y:S02]  /*15f10*/  F2FP.BF16.F32.PACK_AB R3, RZ, R8 ;  /* 0x00000008ff03723e */ /* 0x002fe400000010ff */
[----:B------:R-:W-:Y:S01]  /*15f20*/  PRMT R8, R12, 0x7610, R8 ;  /* 0x000076100c087816 */ /* 0x000fe20000000008 */
[----:B------:R0:W-:Y:S01]  /*15f30*/  @P5 STG.E.U16 desc[UR36][R6.64+0x82], R9 ;  /* 0x0000820906005986 */ /* 0x0001e2000c101524 */
[----:B------:R-:W-:Y:S01]  /*15f40*/  PRMT R12, R3, 0x7610, R12 ;  /* 0x00007610030c7816 */ /* 0x000fe2000000000c */
[----:B------:R-:W-:Y:S01]  /*15f50*/  FMUL R3, R233, R2 ;  /* 0x00000002e9037220 */ /* 0x000fe20000400000 */
[C---:B------:R-:W-:Y:S02]  /*15f60*/  ISETP.GT.AND P4, PT, R0.reuse, 0x48, P2 ;  /* 0x000000480000780c */ /* 0x040fe40001784270 */
[----:B------:R-:W-:Y:S02]  /*15f70*/  ISETP.GT.AND P5, PT, R0, 0x49, P2 ;  /* 0x000000490000780c */ /* 0x000fe400017a4270 */
[----:B------:R-:W-:-:S02]  /*15f80*/  F2FP.BF16.F32.PACK_AB R11, RZ, R11 ;  /* 0x0000000bff0b723e */ /* 0x000fc400000010ff */
[----:B------:R-:W-:Y:S01]  /*15f90*/  F2FP.BF16.F32.PACK_AB R3, RZ, R3 ;  /* 0x00000003ff03723e */ /* 0x000fe200000010ff */
[----:B0-----:R-:W-:-:S05]  /*15fa0*/  FMUL R9, R234, R2 ;  /* 0x00000002ea097220 */ /* 0x001fca0000400000 */
[----:B------:R-:W-:-:S04]  /*15fb0*/  F2FP.BF16.F32.PACK_AB R9, RZ, R9 ;  /* 0x00000009ff09723e */ /* 0x000fc800000010ff */
[----:B------:R-:W-:Y:S01]  /*15fc0*/  PRMT R13, R9, 0x7610, R13 ;  /* 0x00007610090d7816 */ /* 0x000fe2000000000d */
[----:B------:R-:W-:-:S05]  /*15fd0*/  FMUL R9, R232, R2 ;  /* 0x00000002e8097220 */ /* 0x000fca0000400000 */
[----:B------:R-:W-:Y:S01]  /*15fe0*/  F2FP.BF16.F32.PACK_AB R9, RZ, R9 ;  /* 0x00000009ff09723e */ /* 0x000fe200000010ff */
[----:B--2---:R-:W-:-:S05]  /*15ff0*/  FMUL R10, R10, R2 ;  /* 0x000000020a0a7220 */ /* 0x004fca0000400000 */
[----:B------:R-:W-:-:S05]  /*16000*/  F2FP.BF16.F32.PACK_AB R10, RZ, R10 ;  /* 0x0000000aff0a723e */ /* 0x000fca00000010ff */
[----:B------:R-:W-:Y:S01]  /*16010*/  @P1 STG.E.U16 desc[UR36][R4.64+0x90], R10 ;  /* 0x0000900a04001986 */ /* 0x000fe2000c101524 */
[----:B------:R-:W-:-:S03]  /*16020*/  ISETP.GT.AND P1, PT, R0, 0x50, P3 ;  /* 0x000000500000780c */ /* 0x000fc60001f24270 */
[----:B------:R0:W-:Y:S01]  /*16030*/  @P0 STG.E.U16 desc[UR36][R4.64+0x92], R11 ;  /* 0x0000920b04000986 */ /* 0x0001e2000c101524 */
[----:B------:R-:W-:-:S03]  /*16040*/  ISETP.GT.AND P0, PT, R0, 0x51, P3 ;  /* 0x000000510000780c */ /* 0x000fc60001f04270 */
[----:B------:R-:W-:Y:S01]  /*16050*/  @P4 STG.E.U16 desc[UR36][R6.64+0x90], R8 ;  /* 0x0000900806004986 */ /* 0x000fe2000c101524 */
[----:B------:R-:W-:Y:S02]  /*16060*/  ISETP.GT.AND P4, PT, R0, 0x50, P2 ;  /* 0x000000500000780c */ /* 0x000fe40001784270 */
[----:B0-----:R-:W-:Y:S01]  /*16070*/  PRMT R11, R3, 0x7610, R11 ;  /* 0x00007610030b7816 */ /* 0x001fe2000000000b */
[----:B------:R-:W-:Y:S01]  /*16080*/  FMUL R3, R230, R2 ;  /* 0x00000002e6037220 */ /* 0x000fe20000400000 */
[----:B------:R0:W-:Y:S01]  /*16090*/  @P5 STG.E.U16 desc[UR36][R6.64+0x92], R12 ;  /* 0x0000920c06005986 */ /* 0x0001e2000c101524 */
[----:B------:R-:W-:-:S03]  /*160a0*/  ISETP.GT.AND P5, PT, R0, 0x51, P2 ;  /* 0x000000510000780c */ /* 0x000fc600017a4270 */
[----:B------:R-:W-:Y:S01]  /*160b0*/  F2FP.BF16.F32.PACK_AB R3, RZ, R3 ;  /* 0x00000003ff03723e */ /* 0x000fe200000010ff */
[----:B------:R1:W-:Y:S01]  /*160c0*/  @P1 STG.E.U16 desc[UR36][R4.64+0xa0], R13 ;  /* 0x0000a00d04001986 */ /* 0x0003e2000c101524 */
[----:B------:R-:W-:Y:S01]  /*160d0*/  FMUL R10, R231, R2 ;  /* 0x00000002e70a7220 */ /* 0x000fe20000400000 */
[----:B------:R-:W-:-:S04]  /*160e0*/  ISETP.GT.AND P1, PT, R0, 0x58, P3 ;  /* 0x000000580000780c */ /* 0x000fc80001f24270 */
[----:B------:R-:W-:Y:S02]  /*160f0*/  F2FP.BF16.F32.PACK_AB R10, RZ, R10 ;  /* 0x0000000aff0a723e */ /* 0x000fe400000010ff */
[----:B0-----:R-:W-:Y:S02]  /*16100*/  PRMT R12, R9, 0x7610, R12 ;  /* 0x00007610090c7816 */ /* 0x001fe4000000000c */
[----:B-1----:R-:W-:Y:S01]  /*16110*/  PRMT R13, R3, 0x7610, R13 ;  /* 0x00007610030d7816 */ /* 0x002fe2000000000d */
[----:B------:R-:W-:Y:S01]  /*16120*/  FMUL R3, R229, R2 ;  /* 0x00000002e5037220 */ /* 0x000fe20000400000 */
[----:B------:R-:W-:Y:S04]  /*16130*/  @P0 STG.E.U16 desc[UR36][R4.64+0xa2], R11 ;  /* 0x0000a20b04000986 */ /* 0x000fe8000c101524 */
[----:B------:R-:W-:Y:S01]  /*16140*/  F2FP.BF16.F32.PACK_AB R3, RZ, R3 ;  /* 0x00000003ff03723e */ /* 0x000fe200000010ff */
[----:B------:R-:W-:Y:S04]  /*16150*/  @P4 STG.E.U16 desc[UR36][R6.64+0xa0], R12 ;  /* 0x0000a00c06004986 */ /* 0x000fe8000c101524 */
[----:B------:R0:W-:Y:S01]  /*16160*/  @P5 STG.E.U16 desc[UR36][R6.64+0xa2], R10 ;  /* 0x0000a20a06005986 */ /* 0x0001e2000c101524 */
[----:B------:R-:W-:-:S02]  /*16170*/  ISETP.GT.AND P0, PT, R0, 0x59, P3 ;  /* 0x000000590000780c */ /* 0x000fc40001f04270 */
[----:B0-----:R-:W-:Y:S01]  /*16180*/  PRMT R10, R3, 0x7610, R10 ;  /* 0x00007610030a7816 */ /* 0x001fe2000000000a */
[-C--:B------:R-:W-:Y:S01]  /*16190*/  FMUL R3, R226, R2.reuse ;  /* 0x00000002e2037220 */ /* 0x080fe20000400000 */
[----:B------:R0:W-:Y:S04]  /*161a0*/  @P1 STG.E.U16 desc[UR36][R4.64+0xb0], R13 ;  /* 0x0000b00d04001986 */ /* 0x0001e8000c101524 */
[----:B------:R-:W-:Y:S01]  /*161b0*/  F2FP.BF16.F32.PACK_AB R3, RZ, R3 ;  /* 0x00000003ff03723e */ /* 0x000fe200000010ff */
[-C--:B------:R-:W-:Y:S01]  /*161c0*/  FMUL R8, R228, R2.reuse ;  /* 0x00000002e4087220 */ /* 0x080fe20000400000 */
[-C--:B------:R-:W-:Y:S01]  /*161d0*/  FMUL R9, R227, R2.reuse ;  /* 0x00000002e3097220 */ /* 0x080fe20000400000 */
[C---:B------:R-:W-:Y:S02]  /*161e0*/  ISETP.GT.AND P4, PT, R0.reuse, 0x58, P2 ;  /* 0x000000580000780c */ /* 0x040fe40001784270 */
[----:B0-----:R-:W-:Y:S01]  /*161f0*/  PRMT R13, R3, 0x7610, R13 ;  /* 0x00007610030d7816 */ /* 0x001fe2000000000d */
[----:B------:R-:W-:Y:S01]  /*16200*/  FMUL R3, R225, R2 ;  /* 0x00000002e1037220 */ /* 0x000fe20000400000 */
[----:B------:R-:W-:-:S02]  /*16210*/  ISETP.GT.AND P5, PT, R0, 0x59, P2 ;  /* 0x000000590000780c */ /* 0x000fc400017a4270 */
[----:B------:R-:W-:Y:S02]  /*16220*/  ISETP.GT.AND P1, PT, R0, 0x60, P3 ;  /* 0x000000600000780c */ /* 0x000fe40001f24270 */
[----:B------:R-:W-:Y:S01]  /*16230*/  F2FP.BF16.F32.PACK_AB R3, RZ, R3 ;  /* 0x00000003ff03723e */ /* 0x000fe200000010ff */
[----:B------:R0:W-:Y:S01]  /*16240*/  @P0 STG.E.U16 desc[UR36][R4.64+0xb2], R10 ;  /* 0x0000b20a04000986 */ /* 0x0001e2000c101524 */
[----:B------:R-:W-:Y:S02]  /*16250*/  F2FP.BF16.F32.PACK_AB R8, RZ, R8 ;  /* 0x00000008ff08723e */ /* 0x000fe400000010ff */
[----:B------:R-:W-:Y:S02]  /*16260*/  F2FP.BF16.F32.PACK_AB R9, RZ, R9 ;  /* 0x00000009ff09723e */ /* 0x000fe400000010ff */
[----:B------:R-:W-:Y:S02]  /*16270*/  PRMT R11, R8, 0x7610, R11 ;  /* 0x00007610080b7816 */ /* 0x000fe4000000000b */
[----:B------:R-:W-:-:S02]  /*16280*/  PRMT R12, R9, 0x7610, R12 ;  /* 0x00007610090c7816 */ /* 0x000fc4000000000c */
[----:B0-----:R-:W-:Y:S01]  /*16290*/  PRMT R10, R3, 0x7610, R10 ;  /* 0x00007610030a7816 */ /* 0x001fe2000000000a */
[-C--:B------:R-:W-:Y:S01]  /*162a0*/  FMUL R3, R222, R2.reuse ;  /* 0x00000002de037220 */ /* 0x080fe20000400000 */
[----:B------:R-:W-:Y:S01]  /*162b0*/  ISETP.GT.AND P0, PT, R0, 0x61, P3 ;  /* 0x000000610000780c */ /* 0x000fe20001f04270 */
[----:B------:R-:W-:Y:S03]  /*162c0*/  @P4 STG.E.U16 desc[UR36][R6.64+0xb0], R11 ;  /* 0x0000b00b06004986 */ /* 0x000fe6000c101524 */
[----:B------:R-:W-:Y:S01]  /*162d0*/  F2FP.BF16.F32.PACK_AB R3, RZ, R3 ;  /* 0x00000003ff03723e */ /* 0x000fe200000010ff */
[----:B------:R-:W-:Y:S04]  /*162e0*/  @P5 STG.E.U16 desc[UR36][R6.64+0xb2], R12 ;  /* 0x0000b20c06005986 */ /* 0x000fe8000c101524 */
[----:B------:R0:W-:Y:S01]  /*162f0*/  @P1 STG.E.U16 desc[UR36][R4.64+0xc0], R13 ;  /* 0x0000c00d04001986 */ /* 0x0001e2000c101524 */
[-C--:B------:R-:W-:Y:S01]  /*16300*/  FMUL R8, R224, R2.reuse ;  /* 0x00000002e0087220 */ /* 0x080fe20000400000 */
[----:B------:R-:W-:Y:S01]  /*16310*/  FMUL R9, R223, R2 ;  /* 0x00000002df097220 */ /* 0x000fe20000400000 */
[----:B------:R-:W-:-:S02]  /*16320*/  ISETP.GT.AND P4, PT, R0, 0x60, P2 ;  /* 0x000000600000780c */ /* 0x000fc40001784270 */
[C---:B------:R-:W-:Y:S02]  /*16330*/  ISETP.GT.AND P5, PT, R0.reuse, 0x61, P2 ;  /* 0x000000610000780c */ /* 0x040fe400017a4270 */
[----:B0-----:R-:W-:Y:S01]  /*16340*/  PRMT R13, R3, 0x7610, R13 ;  /* 0x00007610030d7816 */ /* 0x001fe2000000000d */
[----:B------:R-:W-:Y:S01]  /*16350*/  FMUL R3, R221, R2 ;  /* 0x00000002dd037220 */ /* 0x000fe20000400000 */
[----:B------:R-:W-:Y:S01]  /*16360*/  ISETP.GT.AND P1, PT, R0, 0x68, P3 ;  /* 0x000000680000780c */ /* 0x000fe20001f24270 */
[----:B------:R0:W-:Y:S01]  /*16370*/  @P0 STG.E.U16 desc[UR36][R4.64+0xc2], R10 ;  /* 0x0000c20a04000986 */ /* 0x0001e2000c101524 */
[----:B------:R-:W-:Y:S02]  /*16380*/  F2FP.BF16.F32.PACK_AB R8, RZ, R8 ;  /* 0x00000008ff08723e */ /* 0x000fe400000010ff */
[----:B------:R-:W-:Y:S02]  /*16390*/  F2FP.BF16.F32.PACK_AB R3, RZ, R3 ;  /* 0x00000003ff03723e */ /* 0x000fe400000010ff */
[----:B------:R-:W-:-:S02]  /*163a0*/  F2FP.BF16.F32.PACK_AB R9, RZ, R9 ;  /* 0x00000009ff09723e */ /* 0x000fc400000010ff */
[----:B------:R-:W-:Y:S02]  /*163b0*/  PRMT R11, R8, 0x7610, R11 ;  /* 0x00007610080b7816 */ /* 0x000fe4000000000b */
[----:B------:R-:W-:Y:S02]  /*163c0*/  PRMT R12, R9, 0x7610, R12 ;  /* 0x00007610090c7816 */ /* 0x000fe4000000000c */
        /* <DEDUP_REMOVED lines=285> */
[----:B------:R-:W-:Y:S01]  /*175a0*/  @P5 STG.E.U16 desc[UR36][R6.64+0x1a2], R12 ;  /* 0x0001a20c06005986 */ /* 0x000fe2000c101524 */
[-C--:B------:R-:W-:Y:S01]  /*175b0*/  FMUL R8, R164, R2.reuse ;  /* 0x00000002a4087220 */ /* 0x080fe20000400000 */
[----:B------:R-:W-:Y:S01]  /*175c0*/  FMUL R9, R163, R2 ;  /* 0x00000002a3097220 */ /* 0x000fe20000400000 */
[C---:B------:R-:W-:Y:S01]  /*175d0*/  ISETP.GT.AND P4, PT, R0.reuse, 0xd8, P2 ;  /* 0x000000d80000780c */ /* 0x040fe20001784270 */
[----:B------:R0:W-:Y:S01]  /*175e0*/  @P1 STG.E.U16 desc[UR36][R4.64+0x1b0], R13 ;  /* 0x0001b00d04001986 */ /* 0x0001e2000c101524 */
[----:B------:R-:W-:-:S02]  /*175f0*/  ISETP.GT.AND P5, PT, R0, 0xd9, P2 ;  /* 0x000000d90000780c */ /* 0x000fc400017a4270 */
[----:B------:R-:W-:Y:S02]  /*17600*/  ISETP.GT.AND P1, PT, R0, 0xe0, P3 ;  /* 0x000000e00000780c */ /* 0x000fe40001f24270 */
[----:B------:R-:W-:Y:S02]  /*17610*/  F2FP.BF16.F32.PACK_AB R8, RZ, R8 ;  /* 0x00000008ff08723e */ /* 0x000fe400000010ff */
[----:B------:R-:W-:Y:S02]  /*17620*/  F2FP.BF16.F32.PACK_AB R9, RZ, R9 ;  /* 0x00000009ff09723e */ /* 0x000fe400000010ff */
[----:B0-----:R-:W-:Y:S01]  /*17630*/  PRMT R13, R3, 0x7610, R13 ;  /* 0x00007610030d7816 */ /* 0x001fe2000000000d */
[----:B------:R-:W-:Y:S01]  /*17640*/  FMUL R3, R161, R2 ;  /* 0x00000002a1037220 */ /* 0x000fe20000400000 */
[----:B------:R-:W-:Y:S01]  /*17650*/  PRMT R11, R8, 0x7610, R11 ;  /* 0x00007610080b7816 */ /* 0x000fe2000000000b */
[----:B------:R0:W-:Y:S03]  /*17660*/  @P0 STG.E.U16 desc[UR36][R4.64+0x1b2], R10 ;  /* 0x0001b20a04000986 */ /* 0x0001e6000c101524 */
[----:B------:R-:W-:-:S02]  /*17670*/  F2FP.BF16.F32.PACK_AB R3, RZ, R3 ;  /* 0x00000003ff03723e */ /* 0x000fc400000010ff */
[----:B------:R-:W-:Y:S01]  /*17680*/  PRMT R12, R9, 0x7610, R12 ;  /* 0x00007610090c7816 */ /* 0x000fe2000000000c */
[----:B------:R-:W-:Y:S01]  /*17690*/  @P4 STG.E.U16 desc[UR36][R6.64+0x1b0], R11 ;  /* 0x0001b00b06004986 */ /* 0x000fe2000c101524 */
[-C--:B------:R-:W-:Y:S01]  /*176a0*/  FMUL R8, R160, R2.reuse ;  /* 0x00000002a0087220 */ /* 0x080fe20000400000 */
[----:B------:R-:W-:Y:S02]  /*176b0*/  ISETP.GT.AND P0, PT, R0, 0xe1, P3 ;  /* 0x000000e10000780c */ /* 0x000fe40001f04270 */
[----:B0-----:R-:W-:Y:S01]  /*176c0*/  PRMT R10, R3, 0x7610, R10 ;  /* 0x00007610030a7816 */ /* 0x001fe2000000000a */
[-C--:B------:R-:W-:Y:S01]  /*176d0*/  FMUL R3, R158, R2.reuse ;  /* 0x000000029e037220 */ /* 0x080fe20000400000 */
[----:B------:R-:W-:Y:S01]  /*176e0*/  @P5 STG.E.U16 desc[UR36][R6.64+0x1b2], R12 ;  /* 0x0001b20c06005986 */ /* 0x000fe2000c101524 */
[----:B------:R-:W-:Y:S01]  /*176f0*/  FMUL R9, R159, R2 ;  /* 0x000000029f097220 */ /* 0x000fe20000400000 */
[C---:B------:R-:W-:Y:S02]  /*17700*/  ISETP.GT.AND P4, PT, R0.reuse, 0xe0, P2 ;  /* 0x000000e00000780c */ /* 0x040fe40001784270 */
[----:B------:R0:W-:Y:S01]  /*17710*/  @P1 STG.E.U16 desc[UR36][R4.64+0x1c0], R13 ;  /* 0x0001c00d04001986 */ /* 0x0001e2000c101524 */
[----:B------:R-:W-:-:S02]  /*17720*/  ISETP.GT.AND P5, PT, R0, 0xe1, P2 ;  /* 0x000000e10000780c */ /* 0x000fc400017a4270 */
[----:B------:R-:W-:Y:S02]  /*17730*/  ISETP.GT.AND P1, PT, R0, 0xe8, P3 ;  /* 0x000000e80000780c */ /* 0x000fe40001f24270 */
[----:B------:R-:W-:Y:S02]  /*17740*/  F2FP.BF16.F32.PACK_AB R3, RZ, R3 ;  /* 0x00000003ff03723e */ /* 0x000fe400000010ff */
[----:B------:R-:W-:Y:S02]  /*17750*/  F2FP.BF16.F32.PACK_AB R8, RZ, R8 ;  /* 0x00000008ff08723e */ /* 0x000fe400000010ff */
[----:B------:R-:W-:Y:S02]  /*17760*/  F2FP.BF16.F32.PACK_AB R9, RZ, R9 ;  /* 0x00000009ff09723e */ /* 0x000fe400000010ff */
[----:B0-----:R-:W-:Y:S01]  /*17770*/  PRMT R13, R3, 0x7610, R13 ;  /* 0x00007610030d7816 */ /* 0x001fe2000000000d */
[----:B------:R-:W-:Y:S01]  /*17780*/  FMUL R3, R157, R2 ;  /* 0x000000029d037220 */ /* 0x000fe20000400000 */
[----:B------:R-:W-:-:S02]  /*17790*/  PRMT R11, R8, 0x7610, R11 ;  /* 0x00007610080b7816 */ /* 0x000fc4000000000b */
[----:B------:R-:W-:Y:S01]  /*177a0*/  PRMT R12, R9, 0x7610, R12 ;  /* 0x00007610090c7816 */ /* 0x000fe2000000000c */
[----:B------:R0:W-:Y:S01]  /*177b0*/  @P0 STG.E.U16 desc[UR36][R4.64+0x1c2], R10 ;  /* 0x0001c20a04000986 */ /* 0x0001e2000c101524 */
[----:B------:R-:W-:Y:S01]  /*177c0*/  F2FP.BF16.F32.PACK_AB R3, RZ, R3 ;  /* 0x00000003ff03723e */ /* 0x000fe200000010ff */
[----:B------:R-:W-:Y:S02]  /*177d0*/  FMUL R8, R156, R2 ;  /* 0x000000029c087220 */ /* 0x000fe40000400000 */
[----:B------:R1:W-:Y:S01]  /*177e0*/  @P4 STG.E.U16 desc[UR36][R6.64+0x1c0], R11 ;  /* 0x0001c00b06004986 */ /* 0x0003e2000c101524 */
[----:B------:R-:W-:-:S03]  /*177f0*/  ISETP.GT.AND P0, PT, R0, 0xe9, P3 ;  /* 0x000000e90000780c */ /* 0x000fc60001f04270 */
[----:B------:R-:W-:Y:S01]  /*17800*/  @P5 STG.E.U16 desc[UR36][R6.64+0x1c2], R12 ;  /* 0x0001c20c06005986 */ /* 0x000fe2000c101524 */
[----:B------:R-:W-:-:S03]  /*17810*/  ISETP.GT.AND P4, PT, R0, 0xe9, P2 ;  /* 0x000000e90000780c */ /* 0x000fc60001784270 */
[----:B------:R2:W-:Y:S01]  /*17820*/  @P1 STG.E.U16 desc[UR36][R4.64+0x1d0], R13 ;  /* 0x0001d00d04001986 */ /* 0x0005e2000c101524 */
[----:B------:R-:W-:Y:S02]  /*17830*/  ISETP.GT.AND P1, PT, R0, 0xe8, P2 ;  /* 0x000000e80000780c */ /* 0x000fe40001724270 */
[----:B0-----:R-:W-:Y:S01]  /*17840*/  PRMT R10, R3, 0x7610, R10 ;  /* 0x00007610030a7816 */ /* 0x001fe2000000000a */
[-C--:B------:R-:W-:Y:S01]  /*17850*/  FMUL R3, R154, R2.reuse ;  /* 0x000000029a037220 */ /* 0x080fe20000400000 */
[----:B------:R-:W-:Y:S01]  /*17860*/  ISETP.GT.AND P5, PT, R0, 0xf0, P3 ;  /* 0x000000f00000780c */ /* 0x000fe20001fa4270 */
[----:B------:R-:W-:Y:S01]  /*17870*/  FMUL R9, R155, R2 ;  /* 0x000000029b097220 */ /* 0x000fe20000400000 */
[----:B------:R-:W-:Y:S02]  /*17880*/  F2FP.BF16.F32.PACK_AB R8, RZ, R8 ;  /* 0x00000008ff08723e */ /* 0x000fe400000010ff */
[----:B------:R-:W-:Y:S02]  /*17890*/  F2FP.BF16.F32.PACK_AB R3, RZ, R3 ;  /* 0x00000003ff03723e */ /* 0x000fe400000010ff */
[----:B-1----:R-:W-:-:S02]  /*178a0*/  PRMT R11, R8, 0x7610, R11 ;  /* 0x00007610080b7816 */ /* 0x002fc4000000000b */
[----:B------:R-:W-:Y:S02]  /*178b0*/  F2FP.BF16.F32.PACK_AB R9, RZ, R9 ;  /* 0x00000009ff09723e */ /* 0x000fe400000010ff */
[----:B--2---:R-:W-:Y:S01]  /*178c0*/  PRMT R13, R3, 0x7610, R13 ;  /* 0x00007610030d7816 */ /* 0x004fe2000000000d */
[----:B------:R-:W-:Y:S01]  /*178d0*/  @P0 STG.E.U16 desc[UR36][R4.64+0x1d2], R10 ;  /* 0x0001d20a04000986 */ /* 0x000fe2000c101524 */
[----:B------:R-:W-:-:S03]  /*178e0*/  FMUL R3, R23, R2 ;  /* 0x0000000217037220 */ /* 0x000fc60000400000 */
[----:B------:R-:W-:Y:S04]  /*178f0*/  @P1 STG.E.U16 desc[UR36][R6.64+0x1d0], R11 ;  /* 0x0001d00b06001986 */ /* 0x000fe8000c101524 */
[----:B------:R0:W-:Y:S01]  /*17900*/  @P4 STG.E.U16 desc[UR36][R6.64+0x1d2], R9 ;  /* 0x0001d20906004986 */ /* 0x0001e2000c101524 */
[----:B------:R-:W-:-:S03]  /*17910*/  ISETP.GT.AND P4, PT, R0, 0xf0, P2 ;  /* 0x000000f00000780c */ /* 0x000fc60001784270 */
[----:B------:R-:W-:Y:S01]  /*17920*/  @P5 STG.E.U16 desc[UR36][R4.64+0x1e0], R13 ;  /* 0x0001e00d04005986 */ /* 0x000fe2000c101524 */
[----:B------:R-:W-:Y:S01]  /*17930*/  ISETP.GT.AND P5, PT, R0, 0xf1, P3 ;  /* 0x000000f10000780c */ /* 0x000fe20001fa4270 */
[----:B------:R-:W-:Y:S01]  /*17940*/  FMUL R8, R22, R2 ;  /* 0x0000000216087220 */ /* 0x000fe20000400000 */
[----:B------:R-:W-:-:S04]  /*17950*/  F2FP.BF16.F32.PACK_AB R3, RZ, R3 ;  /* 0x00000003ff03723e */ /* 0x000fc800000010ff */
[----:B------:R-:W-:Y:S02]  /*17960*/  PRMT R14, R3, 0x7610, R14 ;  /* 0x00007610030e7816 */ /* 0x000fe4000000000e */
[----:B------:R-:W-:Y:S01]  /*17970*/  F2FP.BF16.F32.PACK_AB R12, RZ, R8 ;  /* 0x00000008ff0c723e */ /* 0x000fe200000010ff */
[----:B0-----:R-:W-:-:S04]  /*17980*/  FMUL R9, R19, R2 ;  /* 0x0000000213097220 */ /* 0x001fc80000400000 */
[----:B------:R-:W-:Y:S01]  /*17990*/  @P5 STG.E.U16 desc[UR36][R4.64+0x1e2], R14 ;  /* 0x0001e20e04005986 */ /* 0x000fe2000c101524 */
[----:B------:R-:W-:-:S03]  /*179a0*/  ISETP.GT.AND P5, PT, R0, 0xf8, P3 ;  /* 0x000000f80000780c */ /* 0x000fc60001fa4270 */
[----:B------:R0:W-:Y:S01]  /*179b0*/  @P4 STG.E.U16 desc[UR36][R6.64+0x1e0], R12 ;  /* 0x0001e00c06004986 */ /* 0x0001e2000c101524 */
[C---:B------:R-:W-:Y:S01]  /*179c0*/  ISETP.GT.AND P4, PT, R0.reuse, 0xf1, P2 ;  /* 0x000000f10000780c */ /* 0x040fe20001784270 */
[-C--:B------:R-:W-:Y:S01]  /*179d0*/  FMUL R11, R21, R2.reuse ;  /* 0x00000002150b7220 */ /* 0x080fe20000400000 */
[----:B------:R-:W-:Y:S01]  /*179e0*/  ISETP.GT.AND P3, PT, R0, 0xf9, P3 ;  /* 0x000000f90000780c */ /* 0x000fe20001f64270 */
[-C--:B------:R-:W-:Y:S01]  /*179f0*/  FMUL R10, R20, R2.reuse ;  /* 0x00000002140a7220 */ /* 0x080fe20000400000 */
[----:B------:R-:W-:Y:S01]  /*17a00*/  FMUL R8, R18, R2 ;  /* 0x0000000212087220 */ /* 0x000fe20000400000 */
[----:B------:R-:W-:Y:S01]  /*17a10*/  F2FP.BF16.F32.PACK_AB R9, RZ, R9 ;  /* 0x00000009ff09723e */ /* 0x000fe200000010ff */
[----:B------:R-:W-:Y:S01]  /*17a20*/  USHF.L.U32 UR12, UR8, 0x8, URZ ;  /* 0x00000008080c7899 */ /* 0x000fe2000800063f */
[----:B------:R-:W-:Y:S01]  /*17a30*/  F2FP.BF16.F32.PACK_AB R11, RZ, R11 ;  /* 0x0000000bff0b723e */ /* 0x000fe200000010ff */
[----:B------:R-:W-:Y:S01]  /*17a40*/  USHF.L.U64.HI UR11, UR8, 0x8, UR9 ;  /* 0x00000008080b7899 */ /* 0x000fe20008010209 */
[----:B------:R-:W-:-:S02]  /*17a50*/  F2FP.BF16.F32.PACK_AB R10, RZ, R10 ;  /* 0x0000000aff0a723e */ /* 0x000fc400000010ff */
[----:B0-----:R-:W-:Y:S02]  /*17a60*/  PRMT R12, R9, 0x7610, R12 ;  /* 0x00007610090c7816 */ /* 0x001fe4000000000c */
[----:B------:R-:W-:Y:S01]  /*17a70*/  F2FP.BF16.F32.PACK_AB R8, RZ, R8 ;  /* 0x00000008ff08723e */ /* 0x000fe200000010ff */
[----:B------:R0:W-:Y:S01]  /*17a80*/  @P4 STG.E.U16 desc[UR36][R6.64+0x1e2], R11 ;  /* 0x0001e20b06004986 */ /* 0x0001e2000c101524 */
[----:B------:R-:W-:Y:S02]  /*17a90*/  MOV R9, UR12 ;  /* 0x0000000c00097c02 */ /* 0x000fe40008000f00 */
[----:B------:R-:W-:Y:S01]  /*17aa0*/  PRMT R13, R8, 0x7610, R13 ;  /* 0x00007610080d7816 */ /* 0x000fe2000000000d */
[----:B------:R-:W-:Y:S01]  /*17ab0*/  @P5 STG.E.U16 desc[UR36][R4.64+0x1f0], R10 ;  /* 0x0001f00a04005986 */ /* 0x000fe2000c101524 */
[----:B------:R-:W-:-:S03]  /*17ac0*/  ISETP.GT.AND P1, PT, R153, 0x80, PT ;  /* 0x000000809900780c */ /* 0x000fc60003f24270 */
[----:B------:R1:W-:Y:S01]  /*17ad0*/  @P3 STG.E.U16 desc[UR36][R4.64+0x1f2], R12 ;  /* 0x0001f20c04003986 */ /* 0x0003e2000c101524 */
[----:B------:R-:W-:Y:S01]  /*17ae0*/  IADD3 R8, P3, P5, R4, UR5, R9 ;  /* 0x0000000504087c10 */ /* 0x000fe2000fd7e009 */
[----:B0-----:R-:W-:Y:S01]  /*17af0*/  IMAD.U32 R11, RZ, RZ, UR11 ;  /* 0x0000000bff0b7e24 */ /* 0x001fe2000f8e00ff */
[C---:B------:R-:W-:Y:S02]  /*17b00*/  ISETP.GT.AND P4, PT, R0.reuse, 0xf8, P2 ;  /* 0x000000f80000780c */ /* 0x040fe40001784270 */
[C---:B------:R-:W-:Y:S02]  /*17b10*/  ISETP.GT.AND P2, PT, R0.reuse, 0xf9, P2 ;  /* 0x000000f90000780c */ /* 0x040fe40001744270 */
[----:B------:R-:W-:Y:S02]  /*17b20*/  IADD3.X R9, R5, UR4, R11, P3, P5 ;  /* 0x0000000405097c10 */ /* 0x000fe40009fea40b */
[----:B------:R-:W-:Y:S01]  /*17b30*/  ISETP.GT.AND P3, PT, R0, 0x1, P1 ;  /* 0x000000010000780c */ /* 0x000fe20000f64270 */
[-C--:B------:R-:W-:Y:S01]  /*17b40*/  FMUL R3, R15, R2.reuse ;  /* 0x000000020f037220 */ /* 0x080fe20000400000 */
[----:B------:R-:W-:Y:S01]  /*17b50*/  FMUL R25, R25, R2 ;  /* 0x0000000219197220 */ /* 0x000fe20000400000 */
[----:B-1----:R-:W-:-:S03]  /*17b60*/  IADD3 R4, P5, R4, UR12, RZ ;  /* 0x0000000c04047c10 */ /* 0x002fc6000ffbe0ff */
[----:B------:R-:W-:Y:S02]  /*17b70*/  F2FP.BF16.F32.PACK_AB R3, RZ, R3 ;  /* 0x00000003ff03723e */ /* 0x000fe400000010ff */
[----:B------:R-:W-:Y:S02]  /*17b80*/  F2FP.BF16.F32.PACK_AB R25, RZ, R25 ;  /* 0x00000019ff19723e */ /* 0x000fe400000010ff */
[----:B------:R-:W-:Y:S01]  /*17b90*/  IADD3.X R5, R5, UR11, RZ, P5, !PT ;  /* 0x0000000b05057c10 */ /* 0x000fe2000affe4ff */
[----:B------:R-:W-:Y:S01]  /*17ba0*/  @P4 STG.E.U16 desc[UR36][R6.64+0x1f0], R13 ;  /* 0x0001f00d06004986 */ /* 0x000fe2000c101524 */
[----:B------:R-:W-:-:S03]  /*17bb0*/  ISETP.GT.AND P0, PT, R153, 0x88, PT ;  /* 0x000000889900780c */ /* 0x000fc60003f04270 */
[----:B------:R0:W-:Y:S01]  /*17bc0*/  @P2 STG.E.U16 desc[UR36][R6.64+0x1f2], R3 ;  /* 0x0001f20306002986 */ /* 0x0001e2000c101524 */
[----:B------:R-:W-:-:S03]  /*17bd0*/  ISETP.GT.AND P4, PT, R0, RZ, P1 ;  /* 0x000000ff0000720c */ /* 0x000fc60000f84270 */
[----:B------:R-:W-:Y:S01]  /*17be0*/  @P3 STG.E.U16 desc[UR36][R4.64+0x2], R25 ;  /* 0x0000021904003986 */ /* 0x000fe2000c101524 */
[----:B------:R-:W-:Y:S02]  /*17bf0*/  IADD3 R10, P3, R4, UR5, RZ ;  /* 0x00000005040a7c10 */ /* 0x000fe4000ff7e0ff */
[----:B------:R-:W-:Y:S01]  /*17c00*/  ISETP.GT.AND P2, PT, R0, RZ, P0 ;  /* 0x000000ff0000720c */ /* 0x000fe20000744270 */
[-C--:B------:R-:W-:Y:S01]  /*17c10*/  FMUL R24, R24, R2.reuse ;  /* 0x0000000218187220 */ /* 0x080fe20000400000 */
[-C--:B------:R-:W-:Y:S01]  /*17c20*/  FMUL R26, R26, R2.reuse ;  /* 0x000000021a1a7220 */ /* 0x080fe20000400000 */
[C---:B------:R-:W-:Y:S02]  /*17c30*/  ISETP.GT.AND P5, PT, R0.reuse, 0x1, P0 ;  /* 0x000000010000780c */ /* 0x040fe400007a4270 */
[----:B------:R-:W-:Y:S02]  /*17c40*/  IADD3.X R11, R5, UR4, RZ, P3, !PT ;  /* 0x00000004050b7c10 */ /* 0x000fe40009ffe4ff */
[----:B------:R-:W-:Y:S01]  /*17c50*/  ISETP.GT.AND P3, PT, R0, 0x9, P1 ;  /* 0x000000090000780c */ /* 0x000fe20000f64270 */
[-C--:B------:R-:W-:Y:S01]  /*17c60*/  FMUL R27, R27, R2.reuse ;  /* 0x000000021b1b7220 */ /* 0x080fe20000400000 */
[----:B------:R-:W-:Y:S01]  /*17c70*/  FMUL R29, R29, R2 ;  /* 0x000000021d1d7220 */ /* 0x000fe20000400000 */
[----:B------:R-:W-:-:S02]  /*17c80*/  F2FP.BF16.F32.PACK_AB R24, RZ, R24 ;  /* 0x00000018ff18723e */ /* 0x000fc400000010ff */
[----:B------:R-:W-:Y:S02]  /*17c90*/  F2FP.BF16.F32.PACK_AB R26, RZ, R26 ;  /* 0x0000001aff1a723e */ /* 0x000fe400000010ff */
[----:B------:R-:W-:Y:S01]  /*17ca0*/  F2FP.BF16.F32.PACK_AB R27, RZ, R27 ;  /* 0x0000001bff1b723e */ /* 0x000fe200000010ff */
[----:B------:R-:W-:Y:S01]  /*17cb0*/  @P4 STG.E.U16 desc[UR36][R4.64], R24 ;  /* 0x0000001804004986 */ /* 0x000fe2000c101524 */
[----:B------:R-:W-:Y:S02]  /*17cc0*/  F2FP.BF16.F32.PACK_AB R29, RZ, R29 ;  /* 0x0000001dff1d723e */ /* 0x000fe400000010ff */
[C---:B------:R-:W-:Y:S01]  /*17cd0*/  ISETP.GT.AND P4, PT, R0.reuse, 0x8, P1 ;  /* 0x000000080000780c */ /* 0x040fe20000f84270 */
[----:B------:R-:W-:Y:S01]  /*17ce0*/  @P2 STG.E.U16 desc[UR36][R10.64], R26 ;  /* 0x0000001a0a002986 */ /* 0x000fe2000c101524 */
[----:B------:R-:W-:Y:S01]  /*17cf0*/  ISETP.GT.AND P2, PT, R0, 0x8, P0 ;  /* 0x000000080000780c */ /* 0x000fe20000744270 */
[-C--:B------:R-:W-:Y:S01]  /*17d00*/  FMUL R28, R28, R2.reuse ;  /* 0x000000021c1c7220 */ /* 0x080fe20000400000 */
[----:B------:R-:W-:Y:S01]  /*17d10*/  FMUL R30, R30, R2 ;  /* 0x000000021e1e7220 */ /* 0x000fe20000400000 */
[----:B------:R-:W-:Y:S01]  /*17d20*/  @P5 STG.E.U16 desc[UR36][R10.64+0x2], R27 ;  /* 0x0000021b0a005986 */ /* 0x000fe2000c101524 */
[----:B------:R-:W-:-:S03]  /*17d30*/  ISETP.GT.AND P5, PT, R0, 0x9, P0 ;  /* 0x000000090000780c */ /* 0x000fc600007a4270 */
[----:B------:R-:W-:Y:S01]  /*17d40*/  @P3 STG.E.U16 desc[UR36][R4.64+0x12], R29 ;  /* 0x0000121d04003986 */ /* 0x000fe2000c101524 */
[----:B0-----:R-:W-:Y:S02]  /*17d50*/  IADD3 R6, P3, R4, UR5, RZ ;  /* 0x0000000504067c10 */ /* 0x001fe4000ff7e0ff */
[----:B------:R-:W-:Y:S01]  /*17d60*/  F2FP.BF16.F32.PACK_AB R28, RZ, R28 ;  /* 0x0000001cff1c723e */ /* 0x000fe200000010ff */
[----:B------:R-:W-:Y:S01]  /*17d70*/  FMUL R31, R31, R2 ;  /* 0x000000021f1f7220 */ /* 0x000fe20000400000 */
[----:B------:R-:W-:Y:S02]  /*17d80*/  F2FP.BF16.F32.PACK_AB R30, RZ, R30 ;  /* 0x0000001eff1e723e */ /* 0x000fe400000010ff */
[----:B------:R-:W-:Y:S01]  /*17d90*/  IADD3.X R7, R5, UR4, RZ, P3, !PT ;  /* 0x0000000405077c10 */ /* 0x000fe20009ffe4ff */
[----:B------:R-:W-:Y:S01]  /*17da0*/  @P4 STG.E.U16 desc[UR36][R4.64+0x10], R28 ;  /* 0x0000101c04004986 */ /* 0x000fe2000c101524 */
[----:B------:R-:W-:-:S03]  /*17db0*/  F2FP.BF16.F32.PACK_AB R31, RZ, R31 ;  /* 0x0000001fff1f723e */ /* 0x000fc600000010ff */
[----:B------:R0:W-:Y:S01]  /*17dc0*/  @P2 STG.E.U16 desc[UR36][R6.64+0x10], R30 ;  /* 0x0000101e06002986 */ /* 0x0001e2000c101524 */
[C---:B------:R-:W-:Y:S02]  /*17dd0*/  ISETP.GT.AND P2, PT, R0.reuse, 0x10, P0 ;  /* 0x000000100000780c */ /* 0x040fe40000744270 */
[C---:B------:R-:W-:Y:S01]  /*17de0*/  ISETP.GT.AND P4, PT, R0.reuse, 0x10, P1 ;  /* 0x000000100000780c */ /* 0x040fe20000f84270 */
[----:B------:R-:W-:Y:S01]  /*17df0*/  @P5 STG.E.U16 desc[UR36][R8.64+0x12], R31 ;  /* 0x0000121f08005986 */ /* 0x000fe2000c101524 */
[----:B------:R-:W-:Y:S01]  /*17e00*/  ISETP.GT.AND P3, PT, R0, 0x11, P1 ;  /* 0x000000110000780c */ /* 0x000fe20000f64270 */
[-C--:B------:R-:W-:Y:S01]  /*17e10*/  FMUL R32, R32, R2.reuse ;  /* 0x0000000220207220 */ /* 0x080fe20000400000 */
[----:B------:R-:W-:Y:S01]  /*17e20*/  ISETP.GT.AND P5, PT, R0, 0x11, P0 ;  /* 0x000000110000780c */ /* 0x000fe200007a4270 */
[-C--:B------:R-:W-:Y:S01]  /*17e30*/  FMUL R33, R33, R2.reuse ;  /* 0x0000000221217220 */ /* 0x080fe20000400000 */
[----:B------:R-:W-:Y:S02]  /*17e40*/  FMUL R34, R34, R2 ;  /* 0x0000000222227220 */ /* 0x000fe40000400000 */
[----:B------:R-:W-:-:S02]  /*17e50*/  F2FP.BF16.F32.PACK_AB R32, RZ, R32 ;  /* 0x00000020ff20723e */ /* 0x000fc400000010ff */
[----:B------:R-:W-:Y:S01]  /*17e60*/  F2FP.BF16.F32.PACK_AB R33, RZ, R33 ;  /* 0x00000021ff21723e */ /* 0x000fe200000010ff */
[----:B0-----:R-:W-:Y:S01]  /*17e70*/  @P2 IMAD.MOV.U32 R6, RZ, RZ, R8 ;  /* 0x000000ffff062224 */ /* 0x001fe200078e0008 */
[----:B------:R-:W-:Y:S01]  /*17e80*/  F2FP.BF16.F32.PACK_AB R34, RZ, R34 ;  /* 0x00000022ff22723e */ /* 0x000fe200000010ff */
[----:B------:R-:W-:Y:S02]  /*17e90*/  @P2 IMAD.MOV.U32 R7, RZ, RZ, R9 ;  /* 0x000000ffff072224 */ /* 0x000fe400078e0009 */
[----:B------:R-:W-:Y:S01]  /*17ea0*/  FMUL R35, R35, R2 ;  /* 0x0000000223237220 */ /* 0x000fe20000400000 */
[----:B------:R-:W-:Y:S04]  /*17eb0*/  @P4 STG.E.U16 desc[UR36][R4.64+0x20], R32 ;  /* 0x0000202004004986 */ /* 0x000fe8000c101524 */
[----:B------:R-:W-:Y:S01]  /*17ec0*/  @P3 STG.E.U16 desc[UR36][R4.64+0x22], R33 ;  /* 0x0000222104003986 */ /* 0x000fe2000c101524 */
[----:B------:R-:W-:-:S03]  /*17ed0*/  F2FP.BF16.F32.PACK_AB R35, RZ, R35 ;  /* 0x00000023ff23723e */ /* 0x000fc600000010ff */
[----:B------:R0:W-:Y:S01]  /*17ee0*/  @P2 STG.E.U16 desc[UR36][R6.64+0x20], R34 ;  /* 0x0000202206002986 */ /* 0x0001e2000c101524 */
[C---:B------:R-:W-:Y:S02]  /*17ef0*/  ISETP.GT.AND P2, PT, R0.reuse, 0x18, P0 ;  /* 0x000000180000780c */ /* 0x040fe40000744270 */
[C---:B------:R-:W-:Y:S02]  /*17f00*/  ISETP.GT.AND P4, PT, R0.reuse, 0x18, P1 ;  /* 0x000000180000780c */ /* 0x040fe40000f84270 */
[----:B------:R-:W-:Y:S02]  /*17f10*/  ISETP.GT.AND P3, PT, R0, 0x19, P1 ;  /* 0x000000190000780c */ /* 0x000fe40000f64270 */
[----:B0-----:R-:W-:Y:S01]  /*17f20*/  @P5 MOV R6, R8 ;  /* 0x0000000800065202 */ /* 0x001fe20000000f00 */
[----:B------:R-:W-:Y:S02]  /*17f30*/  @P5 IMAD.MOV.U32 R7, RZ, RZ, R9 ;  /* 0x000000ffff075224 */ /* 0x000fe400078e0009 */
[-C--:B------:R-:W-:Y:S01]  /*17f40*/  FMUL R36, R36, R2.reuse ;  /* 0x0000000224247220 */ /* 0x080fe20000400000 */
[----:B------:R-:W-:-:S02]  /*17f50*/  FMUL R37, R37, R2 ;  /* 0x0000000225257220 */ /* 0x000fc40000400000 */
[----:B------:R0:W-:Y:S01]  /*17f60*/  @P5 STG.E.U16 desc[UR36][R6.64+0x22], R35 ;  /* 0x0000222306005986 */ /* 0x0001e2000c101524 */
[----:B------:R-:W-:Y:S01]  /*17f70*/  ISETP.GT.AND P5, PT, R0, 0x19, P0 ;  /* 0x000000190000780c */ /* 0x000fe200007a4270 */
[----:B------:R-:W-:Y:S01]  /*17f80*/  FMUL R38, R38, R2 ;  /* 0x0000000226267220 */ /* 0x000fe20000400000 */
[----:B------:R-:W-:Y:S02]  /*17f90*/  F2FP.BF16.F32.PACK_AB R36, RZ, R36 ;  /* 0x00000024ff24723e */ /* 0x000fe400000010ff */
[----:B------:R-:W-:Y:S01]  /*17fa0*/  F2FP.BF16.F32.PACK_AB R37, RZ, R37 ;  /* 0x00000025ff25723e */ /* 0x000fe200000010ff */
[----:B------:R-:W-:Y:S01]  /*17fb0*/  FMUL R39, R39, R2 ;  /* 0x0000000227277220 */ /* 0x000fe20000400000 */
[----:B------:R-:W-:Y:S01]  /*17fc0*/  F2FP.BF16.F32.PACK_AB R38, RZ, R38 ;  /* 0x00000026ff26723e */ /* 0x000fe200000010ff */
[----:B------:R-:W-:Y:S01]  /*17fd0*/  @P4 STG.E.U16 desc[UR36][R4.64+0x30], R36 ;  /* 0x0000302404004986 */ /* 0x000fe2000c101524 */
[----:B0-----:R-:W-:Y:S02]  /*17fe0*/  @P2 IMAD.MOV.U32 R6, RZ, RZ, R8 ;  /* 0x000000ffff062224 */ /* 0x001fe400078e0008 */
[----:B------:R-:W-:Y:S01]  /*17ff0*/  @P2 IMAD.MOV.U32 R7, RZ, RZ, R9 ;  /* 0x000000ffff072224 */ /* 0x000fe200078e0009 */
        /* <DEDUP_REMOVED lines=485> */
[----:B------:R-:W-:Y:S01]  /*19e50*/  ISETP.GT.AND P3, PT, R0, 0xe1, P1 ;  /* 0x000000e10000780c */ /* 0x000fe20000f64270 */
[----:B------:R-:W-:Y:S01]  /*19e60*/  FMUL R136, R136, R2 ;  /* 0x0000000288887220 */ /* 0x000fe20000400000 */
[----:B0-----:R-:W-:Y:S01]  /*19e70*/  @P5 MOV R6, R8 ;  /* 0x0000000800065202 */ /* 0x001fe20000000f00 */
[----:B------:R-:W-:Y:S02]  /*19e80*/  @P5 IMAD.MOV.U32 R7, RZ, RZ, R9 ;  /* 0x000000ffff075224 */ /* 0x000fe400078e0009 */
[-C--:B------:R-:W-:Y:S01]  /*19e90*/  FMUL R137, R137, R2.reuse ;  /* 0x0000000289897220 */ /* 0x080fe20000400000 */
[----:B------:R-:W-:-:S02]  /*19ea0*/  FMUL R138, R138, R2 ;  /* 0x000000028a8a7220 */ /* 0x000fc40000400000 */
[----:B------:R0:W-:Y:S01]  /*19eb0*/  @P5 STG.E.U16 desc[UR36][R6.64+0x1b2], R135 ;  /* 0x0001b28706005986 */ /* 0x0001e2000c101524 */
[C---:B------:R-:W-:Y:S02]  /*19ec0*/  ISETP.GT.AND P5, PT, R0.reuse, 0xe1, P0 ;  /* 0x000000e10000780c */ /* 0x040fe400007a4270 */
        /* <DEDUP_REMOVED lines=8> */
[----:B------:R-:W-:Y:S01]  /*19f50*/  ISETP.GT.AND P4, PT, R0, 0xe8, P1 ;  /* 0x000000e80000780c */ /* 0x000fe20000f84270 */
[----:B------:R-:W-:Y:S01]  /*19f60*/  FMUL R140, R140, R2 ;  /* 0x000000028c8c7220 */ /* 0x000fe20000400000 */
[----:B------:R-:W-:Y:S01]  /*19f70*/  F2FP.BF16.F32.PACK_AB R139, RZ, R139 ;  /* 0x0000008bff8b723e */ /* 0x000fe200000010ff */
[----:B------:R0:W-:Y:S01]  /*19f80*/  @P2 STG.E.U16 desc[UR36][R6.64+0x1c0], R138 ;  /* 0x0001c08a06002986 */ /* 0x0001e2000c101524 */
[----:B------:R-:W-:-:S02]  /*19f90*/  ISETP.GT.AND P2, PT, R0, 0xe8, P0 ;  /* 0x000000e80000780c */ /* 0x000fc40000744270 */
[----:B------:R-:W-:Y:S01]  /*19fa0*/  ISETP.GT.AND P3, PT, R0, 0xe9, P1 ;  /* 0x000000e90000780c */ /* 0x000fe20000f64270 */
[----:B------:R-:W-:Y:S01]  /*19fb0*/  FMUL R141, R141, R2 ;  /* 0x000000028d8d7220 */ /* 0x000fe20000400000 */
[----:B------:R-:W-:Y:S02]  /*19fc0*/  F2FP.BF16.F32.PACK_AB R140, RZ, R140 ;  /* 0x0000008cff8c723e */ /* 0x000fe400000010ff */
[----:B0-----:R-:W-:Y:S01]  /*19fd0*/  @P5 MOV R6, R8 ;  /* 0x0000000800065202 */ /* 0x001fe20000000f00 */
[----:B------:R-:W-:Y:S02]  /*19fe0*/  @P5 IMAD.MOV.U32 R7, RZ, RZ, R9 ;  /* 0x000000ffff075224 */ /* 0x000fe400078e0009 */
[----:B------:R-:W-:-:S03]  /*19ff0*/  FMUL R142, R142, R2 ;  /* 0x000000028e8e7220 */ /* 0x000fc60000400000 */
[----:B------:R0:W-:Y:S01]  /*1a000*/  @P5 STG.E.U16 desc[UR36][R6.64+0x1c2], R139 ;  /* 0x0001c28b06005986 */ /* 0x0001e2000c101524 */
[C---:B------:R-:W-:Y:S02]  /*1a010*/  ISETP.GT.AND P5, PT, R0.reuse, 0xe9, P0 ;  /* 0x000000e90000780c */ /* 0x040fe400007a4270 */
[----:B------:R-:W-:Y:S01]  /*1a020*/  F2FP.BF16.F32.PACK_AB R141, RZ, R141 ;  /* 0x0000008dff8d723e */ /* 0x000fe200000010ff */
[----:B------:R-:W-:Y:S01]  /*1a030*/  @P4 STG.E.U16 desc[UR36][R4.64+0x1d0], R140 ;  /* 0x0001d08c04004986 */ /* 0x000fe2000c101524 */
[----:B------:R-:W-:Y:S01]  /*1a040*/  ISETP.GT.AND P4, PT, R0, 0xf0, P1 ;  /* 0x000000f00000780c */ /* 0x000fe20000f84270 */
[----:B------:R-:W-:Y:S01]  /*1a050*/  FMUL R143, R143, R2 ;  /* 0x000000028f8f7220 */ /* 0x000fe20000400000 */
[----:B------:R-:W-:Y:S01]  /*1a060*/  F2FP.BF16.F32.PACK_AB R142, RZ, R142 ;  /* 0x0000008eff8e723e */ /* 0x000fe200000010ff */
[----:B------:R-:W-:Y:S01]  /*1a070*/  FMUL R144, R144, R2 ;  /* 0x0000000290907220 */ /* 0x000fe20000400000 */
[----:B------:R-:W-:Y:S01]  /*1a080*/  @P3 STG.E.U16 desc[UR36][R4.64+0x1d2], R141 ;  /* 0x0001d28d04003986 */ /* 0x000fe2000c101524 */
[----:B0-----:R-:W-:-:S02]  /*1a090*/  @P2 IMAD.MOV.U32 R6, RZ, RZ, R8 ;  /* 0x000000ffff062224 */ /* 0x001fc400078e0008 */
[----:B------:R-:W-:Y:S01]  /*1a0a0*/  @P2 IMAD.MOV.U32 R7, RZ, RZ, R9 ;  /* 0x000000ffff072224 */ /* 0x000fe200078e0009 */
[C---:B------:R-:W-:Y:S01]  /*1a0b0*/  ISETP.GT.AND P3, PT, R0.reuse, 0xf1, P1 ;  /* 0x000000f10000780c */ /* 0x040fe20000f64270 */
[----:B------:R-:W-:Y:S01]  /*1a0c0*/  FMUL R145, R145, R2 ;  /* 0x0000000291917220 */ /* 0x000fe20000400000 */
[----:B------:R-:W-:Y:S02]  /*1a0d0*/  F2FP.BF16.F32.PACK_AB R143, RZ, R143 ;  /* 0x0000008fff8f723e */ /* 0x000fe400000010ff */
[----:B------:R0:W-:Y:S01]  /*1a0e0*/  @P2 STG.E.U16 desc[UR36][R6.64+0x1d0], R142 ;  /* 0x0001d08e06002986 */ /* 0x0001e2000c101524 */
[----:B------:R-:W-:Y:S02]  /*1a0f0*/  F2FP.BF16.F32.PACK_AB R144, RZ, R144 ;  /* 0x00000090ff90723e */ /* 0x000fe400000010ff */
[----:B------:R-:W-:Y:S02]  /*1a100*/  ISETP.GT.AND P2, PT, R0, 0xf0, P0 ;  /* 0x000000f00000780c */ /* 0x000fe40000744270 */
[----:B------:R-:W-:-:S02]  /*1a110*/  F2FP.BF16.F32.PACK_AB R145, RZ, R145 ;  /* 0x00000091ff91723e */ /* 0x000fc400000010ff */
[----:B0-----:R-:W-:Y:S01]  /*1a120*/  @P5 MOV R6, R8 ;  /* 0x0000000800065202 */ /* 0x001fe20000000f00 */
[----:B------:R-:W-:Y:S02]  /*1a130*/  @P5 IMAD.MOV.U32 R7, RZ, RZ, R9 ;  /* 0x000000ffff075224 */ /* 0x000fe400078e0009 */
[----:B------:R-:W-:-:S03]  /*1a140*/  FMUL R146, R146, R2 ;  /* 0x0000000292927220 */ /* 0x000fc60000400000 */
[----:B------:R0:W-:Y:S04]  /*1a150*/  @P5 STG.E.U16 desc[UR36][R6.64+0x1d2], R143 ;  /* 0x0001d28f06005986 */ /* 0x0001e8000c101524 */
[----:B------:R-:W-:Y:S01]  /*1a160*/  @P4 STG.E.U16 desc[UR36][R4.64+0x1e0], R144 ;  /* 0x0001e09004004986 */ /* 0x000fe2000c101524 */
[----:B------:R-:W-:-:S03]  /*1a170*/  ISETP.GT.AND P4, PT, R0, 0xf1, P0 ;  /* 0x000000f10000780c */ /* 0x000fc60000784270 */
[----:B------:R-:W-:Y:S01]  /*1a180*/  @P3 STG.E.U16 desc[UR36][R4.64+0x1e2], R145 ;  /* 0x0001e29104003986 */ /* 0x000fe2000c101524 */
[C---:B------:R-:W-:Y:S02]  /*1a190*/  ISETP.GT.AND P3, PT, R0.reuse, 0xf8, P1 ;  /* 0x000000f80000780c */ /* 0x040fe40000f64270 */
[C---:B------:R-:W-:Y:S01]  /*1a1a0*/  ISETP.GT.AND P1, PT, R0.reuse, 0xf9, P1 ;  /* 0x000000f90000780c */ /* 0x040fe20000f24270 */
[----:B0-----:R-:W-:Y:S01]  /*1a1b0*/  @P2 IMAD.MOV.U32 R6, RZ, RZ, R8 ;  /* 0x000000ffff062224 */ /* 0x001fe200078e0008 */
[----:B------:R-:W-:Y:S01]  /*1a1c0*/  F2FP.BF16.F32.PACK_AB R146, RZ, R146 ;  /* 0x00000092ff92723e */ /* 0x000fe200000010ff */
[----:B------:R-:W-:Y:S01]  /*1a1d0*/  @P2 IMAD.MOV.U32 R7, RZ, RZ, R9 ;  /* 0x000000ffff072224 */ /* 0x000fe200078e0009 */
[----:B------:R-:W-:Y:S01]  /*1a1e0*/  ISETP.GT.AND P5, PT, R0, 0xf8, P0 ;  /* 0x000000f80000780c */ /* 0x000fe200007a4270 */
[-C--:B------:R-:W-:Y:S01]  /*1a1f0*/  FMUL R147, R147, R2.reuse ;  /* 0x0000000293937220 */ /* 0x080fe20000400000 */
[-C--:B------:R-:W-:Y:S01]  /*1a200*/  FMUL R148, R148, R2.reuse ;  /* 0x0000000294947220 */ /* 0x080fe20000400000 */
[----:B------:R-:W-:Y:S01]  /*1a210*/  FMUL R149, R149, R2 ;  /* 0x0000000295957220 */ /* 0x000fe20000400000 */
[----:B------:R0:W-:Y:S01]  /*1a220*/  @P2 STG.E.U16 desc[UR36][R6.64+0x1e0], R146 ;  /* 0x0001e09206002986 */ /* 0x0001e2000c101524 */
[----:B------:R-:W-:-:S02]  /*1a230*/  ISETP.GT.AND P0, PT, R0, 0xf9, P0 ;  /* 0x000000f90000780c */ /* 0x000fc40000704270 */
[----:B------:R-:W-:Y:S01]  /*1a240*/  F2FP.BF16.F32.PACK_AB R147, RZ, R147 ;  /* 0x00000093ff93723e */ /* 0x000fe200000010ff */
[----:B------:R-:W-:Y:S01]  /*1a250*/  FMUL R150, R150, R2 ;  /* 0x0000000296967220 */ /* 0x000fe20000400000 */
[----:B------:R-:W-:Y:S02]  /*1a260*/  F2FP.BF16.F32.PACK_AB R148, RZ, R148 ;  /* 0x00000094ff94723e */ /* 0x000fe400000010ff */
[----:B------:R-:W-:Y:S01]  /*1a270*/  F2FP.BF16.F32.PACK_AB R149, RZ, R149 ;  /* 0x00000095ff95723e */ /* 0x000fe200000010ff */
[----:B------:R-:W-:Y:S01]  /*1a280*/  FMUL R151, R151, R2 ;  /* 0x0000000297977220 */ /* 0x000fe20000400000 */
[----:B0-----:R-:W-:Y:S01]  /*1a290*/  @P4 MOV R6, R8 ;  /* 0x0000000800064202 */ /* 0x001fe20000000f00 */
[----:B------:R-:W-:Y:S01]  /*1a2a0*/  @P4 IMAD.MOV.U32 R7, RZ, RZ, R9 ;  /* 0x000000ffff074224 */ /* 0x000fe200078e0009 */
[----:B------:R-:W-:-:S04]  /*1a2b0*/  F2FP.BF16.F32.PACK_AB R150, RZ, R150 ;  /* 0x00000096ff96723e */ /* 0x000fc800000010ff */
[----:B------:R-:W-:Y:S01]  /*1a2c0*/  @P4 STG.E.U16 desc[UR36][R6.64+0x1e2], R147 ;  /* 0x0001e29306004986 */ /* 0x000fe2000c101524 */
[----:B------:R-:W-:-:S03]  /*1a2d0*/  F2FP.BF16.F32.PACK_AB R151, RZ, R151 ;  /* 0x00000097ff97723e */ /* 0x000fc600000010ff */
[----:B------:R-:W-:Y:S04]  /*1a2e0*/  @P3 STG.E.U16 desc[UR36][R4.64+0x1f0], R148 ;  /* 0x0001f09404003986 */ /* 0x000fe8000c101524 */
[----:B------:R0:W-:Y:S02]  /*1a2f0*/  @P1 STG.E.U16 desc[UR36][R4.64+0x1f2], R149 ;  /* 0x0001f29504001986 */ /* 0x0001e4000c101524 */
[----:B0-----:R-:W-:Y:S02]  /*1a300*/  @P5 IMAD.MOV.U32 R4, RZ, RZ, R8 ;  /* 0x000000ffff045224 */ /* 0x001fe400078e0008 */
[----:B------:R-:W-:-:S05]  /*1a310*/  @P5 IMAD.MOV.U32 R5, RZ, RZ, R9 ;  /* 0x000000ffff055224 */ /* 0x000fca00078e0009 */
[----:B------:R0:W-:Y:S04]  /*1a320*/  @P5 STG.E.U16 desc[UR36][R4.64+0x1f0], R150 ;  /* 0x0001f09604005986 */ /* 0x0001e8000c101524 */
[----:B------:R0:W-:Y:S02]  /*1a330*/  @P0 STG.E.U16 desc[UR36][R8.64+0x1f2], R151 ;  /* 0x0001f29708000986 */ /* 0x0001e4000c101524 */
.L_x_542:
[----:B------:R-:W-:Y:S05]  /*1a340*/  BSYNC B0 ;  /* 0x0000000000007941 */ /* 0x000fea0003800000 */
.L_x_34:
[----:B0-----:R-:W2:Y:S04]  /*1a350*/  LDL.LU R5, [R1+0x200] ;  /* 0x0002000001057983 */ /* 0x001ea80000300800 */
[----:B------:R-:W2:Y:S01]  /*1a360*/  LDL.LU R4, [R1+0x204] ;  /* 0x0002040001047983 */ /* 0x000ea20000300800 */
[----:B------:R-:W-:Y:S01]  /*1a370*/  ULDC UR4, c[0x0][0xc] ;  /* 0x0000030000047ab9 */ /* 0x000fe20000000800 */
[----:B------:R-:W-:Y:S01]  /*1a380*/  ULDC UR5, c[0x0][0x10] ;  /* 0x0000040000057ab9 */ /* 0x000fe20000000800 */
[----:B-----5:R-:W2:Y:S01]  /*1a390*/  LDC R3, c[0x0][0x14] ;  /* 0x00000500ff037b82 */ /* 0x020ea20000000800 */
[----:B------:R-:W-:Y:S01]  /*1a3a0*/  UIMAD.WIDE.U32 UR4, UR4, UR5, URZ ;  /* 0x00000005040472a5 */ /* 0x000fe2000f8e003f */
[----:B----4-:R-:W-:Y:S01]  /*1a3b0*/  PRMT R0, RZ, 0x7610, R0 ;  /* 0x00007610ff007816 */ /* 0x010fe20000000000 */
[----:B------:R-:W-:Y:S01]  /*1a3c0*/  UMOV UR42, 0xffffffff ;  /* 0xffffffff002a7882 */ /* 0x000fe20000000000 */
[----:B------:R-:W-:-:S03]  /*1a3d0*/  UMOV UR43, 0xffffffff ;  /* 0xffffffff002b7882 */ /* 0x000fc60000000000 */
[----:B--2---:R-:W-:-:S04]  /*1a3e0*/  IMAD.WIDE.U32 R4, R3, UR4, R4 ;  /* 0x0000000403047c25 */ /* 0x004fc8000f8e0004 */
[----:B------:R-:W-:Y:S01]  /*1a3f0*/  IMAD R3, R3, UR5, RZ ;  /* 0x0000000503037c24 */ /* 0x000fe2000f8e02ff */
[----:B------:R-:W-:Y:S01]  /*1a400*/  ULDC.64 UR4, c[0x0][0x650] ;  /* 0x0001940000047ab9 */ /* 0x000fe20000000a00 */
[----:B------:R-:W-:Y:S01]  /*1a410*/  IMAD.MOV.U32 R7, RZ, RZ, R4 ;  /* 0x000000ffff077224 */ /* 0x000fe200078e0004 */
[----:B------:R-:W-:Y:S02]  /*1a420*/  ISETP.GE.U32.AND P0, PT, R4, UR4, PT ;  /* 0x0000000404007c0c */ /* 0x000fe4000bf06070 */
[----:B------:R-:W-:-:S04]  /*1a430*/  IADD3 R6, R5, R3, RZ ;  /* 0x0000000305067210 */ /* 0x000fc80007ffe0ff */
[----:B------:R-:W-:Y:S01]  /*1a440*/  ISETP.GE.U32.AND.EX P0, PT, R6, UR5, PT, P0 ;  /* 0x0000000506007c0c */ /* 0x000fe2000bf06100 */
[----:B------:R0:W-:Y:S04]  /*1a450*/  STL [R1+0x200], R6 ;  /* 0x0002000601007387 */ /* 0x0001e80000100800 */
[----:B------:R0:W-:Y:S08]  /*1a460*/  STL [R1+0x204], R7 ;  /* 0x0002040701007387 */ /* 0x0001f00000100800 */
[----:B------:R-:W-:Y:S05]  /*1a470*/  @P0 BRA `(.L_x_543) ;  /* 0x0000000400880947 */ /* 0x000fea0003800000 */
[----:B------:R-:W2:Y:S01]  /*1a480*/  S2UR UR6, SR_CTAID.X ;  /* 0x00000000000679c3 */ /* 0x000ea20000002500 */
[----:B------:R-:W-:Y:S01]  /*1a490*/  ULDC.64 UR12, c[0x0][0x628] ;  /* 0x00018a00000c7ab9 */ /* 0x000fe20000000a00 */
[----:B------:R-:W-:Y:S01]  /*1a4a0*/  ULDC UR4, c[0x0][0x150] ;  /* 0x0000540000047ab9 */ /* 0x000fe20000000800 */
[----:B------:R-:W-:Y:S01]  /*1a4b0*/  ISETP.NE.U32.AND P0, PT, RZ, UR12, PT ;  /* 0x0000000cff007c0c */ /* 0x000fe2000bf05070 */
[----:B------:R-:W-:Y:S01]  /*1a4c0*/  ULDC UR15, c[0x0][0x630] ;  /* 0x00018c00000f7ab9 */ /* 0x000fe20000000800 */
[C---:B------:R-:W-:Y:S01]  /*1a4d0*/  R2UR UR16, R7.reuse ;  /* 0x00000000071072ca */ /* 0x040fe200000e0000 */
[----:B------:R-:W-:Y:S01]  /*1a4e0*/  ULDC UR19, c[0x0][0x154] ;  /* 0x0000550000137ab9 */ /* 0x000fe20000000800 */
[----:B------:R-:W-:Y:S01]  /*1a4f0*/  ISETP.NE.AND.EX P0, PT, RZ, UR13, PT, P0 ;  /* 0x0000000dff007c0c */ /* 0x000fe2000bf05300 */
[----:B------:R-:W4:Y:S01]  /*1a500*/  S2UR UR18, SR_CTAID.Y ;  /* 0x00000000001279c3 */ /* 0x000f220000002600 */
[----:B------:R-:W-:Y:S02]  /*1a510*/  R2UR UR17, R6 ;  /* 0x00000000061172ca */ /* 0x000fe400000e0000 */
[----:B------:R-:W-:-:S02]  /*1a520*/  R2UR UR10, R7 ;  /* 0x00000000070a72ca */ /* 0x000fc400000e0000 */
[----:B------:R-:W-:Y:S02]  /*1a530*/  R2UR UR11, R6 ;  /* 0x00000000060b72ca */ /* 0x000fe400000e0000 */
[----:B--2---:R-:W-:-:S05]  /*1a540*/  I2FP.F32.U32 R0, UR6 ;  /* 0x0000000600007c45 */ /* 0x004fca0008201000 */
[----:B------:R-:W-:-:S04]  /*1a550*/  FMUL R0, R0, UR4 ;  /* 0x0000000400007c20 */ /* 0x000fc80008400000 */
[----:B------:R2:W0:Y:S01]  /*1a560*/  F2I.U32.TRUNC.NTZ R3, R0 ;  /* 0x0000000000037305 */ /* 0x000422000020f000 */
[----:B----4-:R-:W-:Y:S05]  /*1a570*/  @!P0 BRA `(.L_x_544) ;  /* 0x0000000000308947 */ /* 0x010fea0003800000 */
        /* <DEDUP_REMOVED lines=12> */
.L_x_544:
[----:B------:R-:W-:Y:S01]  /*1a640*/  USHF.R.U64 UR43, UR10, UR15, UR11 ;  /* 0x0000000f0a2b7299 */ /* 0x000fe2000800120b */
[----:B--2---:R-:W-:Y:S01]  /*1a650*/  I2FP.F32.U32 R0, UR18 ;  /* 0x0000001200007c45 */ /* 0x004fe20008201000 */
[----:B------:R-:W-:Y:S02]  /*1a660*/  USHF.R.U32.HI UR4, URZ, UR15, UR11 ;  /* 0x0000000f3f047299 */ /* 0x000fe4000801160b */
[----:B------:R-:W-:Y:S02]  /*1a670*/  UIADD3 UR10, UP0, URZ, -UR43, URZ ;  /* 0x8000002b3f0a7290 */ /* 0x000fe4000ff1e03f */
[----:B------:R-:W-:Y:S01]  /*1a680*/  FMUL R0, R0, UR19 ;  /* 0x0000001300007c20 */ /* 0x000fe20008400000 */
[----:B------:R-:W-:Y:S01]  /*1a690*/  ULDC.64 UR12, c[0x0][0x620] ;  /* 0x00018800000c7ab9 */ /* 0x000fe20000000a00 */
[----:B------:R-:W-:Y:S01]  /*1a6a0*/  UIADD3.X UR4, URZ, ~UR4, URZ, UP0, !UPT ;  /* 0x800000043f047290 */ /* 0x000fe200087fe43f */
[----:B------:R-:W-:Y:S01]  /*1a6b0*/  UMOV UR8, UR16 ;  /* 0x0000001000087c82 */ /* 0x000fe20008000000 */
[----:B------:R-:W-:-:S02]  /*1a6c0*/  UMOV UR9, UR17 ;  /* 0x0000001100097c82 */ /* 0x000fc40008000000 */
[----:B------:R-:W-:Y:S01]  /*1a6d0*/  UIMAD UR4, UR4, UR12, URZ ;  /* 0x0000000c040472a4 */ /* 0x000fe2000f8e023f */
[----:B------:R-:W2:Y:S01]  /*1a6e0*/  F2I.U32.TRUNC.NTZ R0, R0 ;  /* 0x0000000000007305 */ /* 0x000ea2000020f000 */
[----:B------:R-:W-:Y:S01]  /*1a6f0*/  UIMAD.WIDE.U32 UR8, UR10, UR12, UR8 ;  /* 0x0000000c0a0872a5 */ /* 0x000fe2000f8e0008 */
[----:B0-----:R-:W-:Y:S01]  /*1a700*/  R2UR UR12, R3 ;  /* 0x00000000030c72ca */ /* 0x001fe200000e0000 */
[----:B------:R-:W-:Y:S01]  /*1a710*/  UIMAD UR10, UR10, UR13, UR4 ;  /* 0x0000000d0a0a72a4 */ /* 0x000fe2000f8e0204 */
[----:B------:R-:W-:Y:S01]  /*1a720*/  ULDC UR11, c[0x0][0x618] ;  /* 0x00018600000b7ab9 */ /* 0x000fe20000000800 */
[----:B------:R-:W-:Y:S02]  /*1a730*/  ULDC UR21, c[0x0][0x658] ;  /* 0x0001960000157ab9 */ /* 0x000fe40000000800 */
[----:B------:R-:W-:Y:S01]  /*1a740*/  UIADD3 UR9, UR9, UR10, URZ ;  /* 0x0000000a09097290 */ /* 0x000fe2000fffe03f */
[----:B------:R-:W-:Y:S01]  /*1a750*/  UMOV UR15, 0xffffffff ;  /* 0xffffffff000f7882 */ /* 0x000fe20000000000 */
[----:B------:R-:W-:Y:S01]  /*1a760*/  ULDC.64 UR4, c[0x0][0x640] ;  /* 0x0001900000047ab9 */ /* 0x000fe20000000a00 */
[----:B------:R-:W-:Y:S01]  /*1a770*/  USHF.L.U32 UR15, UR15, UR21, URZ ;  /* 0x000000150f0f7299 */ /* 0x000fe2000800063f */
[----:B------:R-:W-:Y:S01]  /*1a780*/  ISETP.NE.U32.AND P0, PT, RZ, UR4, PT ;  /* 0x00000004ff007c0c */ /* 0x000fe2000bf05070 */
[----:B------:R-:W-:-:S02]  /*1a790*/  USHF.R.U64 UR16, UR8, UR11, UR9 ;  /* 0x0000000b08107299 */ /* 0x000fc40008001209 */
[----:B------:R-:W-:Y:S01]  /*1a7a0*/  USHF.R.U32.HI UR8, URZ, UR11, UR9 ;  /* 0x0000000b3f087299 */ /* 0x000fe20008011609 */
[----:B--2---:R-:W-:Y:S01]  /*1a7b0*/  R2UR UR14, R0 ;  /* 0x00000000000e72ca */ /* 0x004fe200000e0000 */
[----:B------:R-:W-:Y:S01]  /*1a7c0*/  ULDC UR17, c[0x0][0x608] ;  /* 0x0001820000117ab9 */ /* 0x000fe20000000800 */
[----:B------:R-:W-:Y:S01]  /*1a7d0*/  ULOP3.LUT UR41, URZ, UR15, URZ, 0x33, !UPT ;  /* 0x0000000f3f297292 */ /* 0x000fe2000f8e333f */
[----:B------:R-:W-:Y:S01]  /*1a7e0*/  ISETP.NE.AND.EX P0, PT, RZ, UR5, PT, P0 ;  /* 0x00000005ff007c0c */ /* 0x000fe2000bf05300 */
[----:B------:R-:W-:Y:S02]  /*1a7f0*/  USHF.R.U64 UR15, UR16, UR17, UR8 ;  /* 0x00000011100f7299 */ /* 0x000fe40008001208 */
[----:B------:R-:W-:Y:S02]  /*1a800*/  USHF.R.U32.HI UR8, URZ, UR17, UR8 ;  /* 0x000000113f087299 */ /* 0x000fe40008011608 */
[----:B------:R-:W-:Y:S02]  /*1a810*/  UIADD3 UR12, -UR12, URZ, URZ ;  /* 0x0000003f0c0c7290 */ /* 0x000fe4000fffe13f */
[----:B------:R-:W-:Y:S01]  /*1a820*/  USHF.R.U64 UR17, UR15, UR21, UR8 ;  /* 0x000000150f117299 */ /* 0x000fe20008001208 */
[----:B------:R-:W-:Y:S01]  /*1a830*/  UMOV UR19, 0x1 ;  /* 0x0000000100137882 */ /* 0x000fe20000000000 */
[----:B------:R-:W-:Y:S01]  /*1a840*/  ULDC UR13, c[0x0][0x144] ;  /* 0x00005100000d7ab9 */ /* 0x000fe20000000800 */
[----:B------:R-:W-:Y:S01]  /*1a850*/  ULDC UR7, c[0x0][0x600] ;  /* 0x0001800000077ab9 */ /* 0x000fe20000000800 */
[----:B------:R-:W-:-:S02]  /*1a860*/  USHF.L.U32 UR24, UR19, UR21, URZ ;  /* 0x0000001513187299 */ /* 0x000fc4000800063f */
[----:B------:R-:W-:Y:S02]  /*1a870*/  USHF.R.U32.HI UR8, URZ, UR21, UR8 ;  /* 0x000000153f087299 */ /* 0x000fe40008011608 */
[----:B------:R-:W-:Y:S02]  /*1a880*/  UIMAD UR21, UR13, UR12, UR6 ;  /* 0x0000000c0d1572a4 */ /* 0x000fe4000f8e0206 */
[----:B------:R-:W-:Y:S02]  /*1a890*/  UIADD3 UR20, UR7, -0x1, URZ ;  /* 0xffffffff07147890 */ /* 0x000fe4000fffe03f */
[----:B------:R-:W-:Y:S01]  /*1a8a0*/  UIADD3 UR19, -UR14, URZ, URZ ;  /* 0x0000003f0e137290 */ /* 0x000fe2000fffe13f */
[----:B------:R-:W-:Y:S01]  /*1a8b0*/  ULDC UR25, c[0x0][0x148] ;  /* 0x0000520000197ab9 */ /* 0x000fe20000000800 */
[----:B------:R-:W-:Y:S01]  /*1a8c0*/  ULDC UR22, c[0x0][0x648] ;  /* 0x0001920000167ab9 */ /* 0x000fe20000000800 */
[----:B------:R-:W-:Y:S01]  /*1a8d0*/  ULDC UR23, c[0x0][0x638] ;  /* 0x00018e0000177ab9 */ /* 0x000fe20000000800 */
        /* <DEDUP_REMOVED lines=14> */
.L_x_545:
[----:B------:R-:W-:Y:S01]  /*1a9c0*/  UISETP.NE.AND UP0, UPT, UR45, URZ, UPT ;  /* 0x0000003f2d00728c */ /* 0x000fe2000bf05270 */
[----:B------:R-:W-:Y:S01]  /*1a9d0*/  IMAD.MOV.U32 R0, RZ, RZ, 0x1 ;  /* 0x00000001ff007424 */ /* 0x000fe200078e00ff */
[----:B------:R-:W-:Y:S02]  /*1a9e0*/  USHF.R.U64 UR4, UR6, UR22, UR8 ;  /* 0x0000001606047299 */ /* 0x000fe40008001208 */
[----:B------:R-:W-:Y:S02]  /*1a9f0*/  ULOP3.LUT UR41, UR15, UR41, URZ, 0xc0, !UPT ;  /* 0x000000290f297292 */ /* 0x000fe4000f8ec03f */
[----:B------:R-:W-:Y:S02]  /*1aa00*/  UIADD3 UR5, -UR4, URZ, URZ ;  /* 0x0000003f04057290 */ /* 0x000fe4000fffe13f */
[----:B------:R-:W-:Y:S02]  /*1aa10*/  UIMAD UR41, UR24, UR4, UR41 ;  /* 0x00000004182972a4 */ /* 0x000fe4000f8e0229 */
[----:B------:R-:W-:-:S02]  /*1aa20*/  ULOP3.LUT UR16, UR16, UR20, URZ, 0xc0, !UPT ;  /* 0x0000001410107292 */ /* 0x000fc4000f8ec03f */
[----:B------:R-:W-:Y:S02]  /*1aa30*/  @UP0 UIMAD UR21, UR25, UR19, UR18 ;  /* 0x00000013191502a4 */ /* 0x000fe4000f8e0212 */
[----:B------:R-:W-:-:S03]  /*1aa40*/  UIMAD UR4, UR5, UR23, UR17 ;  /* 0x00000017050472a4 */ /* 0x000fc6000f8e0211 */
[----:B------:R-:W-:Y:S01]  /*1aa50*/  ULDC UR5, c[0x0][0x610] ;  /* 0x0001840000057ab9 */ /* 0x000fe20000000800 */
[----:B------:R-:W-:Y:S02]  /*1aa60*/  UIMAD UR4, UR4, UR7, UR16 ;  /* 0x00000007040472a4 */ /* 0x000fe4000f8e0210 */
[----:B------:R-:W-:-:S04]  /*1aa70*/  UIMAD UR41, UR41, UR5, UR21 ;  /* 0x00000005292972a4 */ /* 0x000fc8000f8e0215 */
[----:B------:R-:W-:Y:S02]  /*1aa80*/  USEL UR42, UR4, UR41, !UP0 ;  /* 0x00000029042a7287 */ /* 0x000fe4000c000000 */
[----:B------:R-:W-:-:S12]  /*1aa90*/  USEL UR41, UR41, UR4, !UP0 ;  /* 0x0000000429297287 */ /* 0x000fd8000c000000 */
.L_x_543:
[----:B------:R-:W-:-:S13]  /*1aaa0*/  LOP3.LUT P0, RZ, R0, 0xff, RZ, 0xc0, !PT ;  /* 0x000000ff00ff7812 */ /* 0x000fda000780c0ff */
[----:B------:R-:W-:Y:S05]  /*1aab0*/  @P0 BRA `(.L_x_546) ;  /* 0xfffffe6800280947 */ /* 0x000fea000383ffff */
[----:B------:R-:W-:Y:S05]  /*1aac0*/  EXIT ;  /* 0x000000000000794d */ /* 0x000fea0003800000 */
.L_x_7:
[----:B------:R-:W2:Y:S01]  /*1aad0*/  LDL R5, [R1+0x204] ;  /* 0x0002040001057983 */ /* 0x000ea20000100800 */
[----:B------:R-:W-:-:S03]  /*1aae0*/  ULDC.64 UR4, c[0x0][0x650] ;  /* 0x0001940000047ab9 */ /* 0x000fc60000000a00 */
[----:B------:R-:W3:Y:S01]  /*1aaf0*/  LDL R4, [R1+0x200] ;  /* 0x0002000001047983 */ /* 0x000ee20000100800 */
[----:B------:R-:W-:Y:S01]  /*1ab00*/  PRMT R0, RZ, 0x7610, R0 ;  /* 0x00007610ff007816 */ /* 0x000fe20000000000 */
[----:B------:R-:W-:Y:S01]  /*1ab10*/  IMAD.MOV.U32 R3, RZ, RZ, -0x1 ;  /* 0xffffffffff037424 */ /* 0x000fe200078e00ff */
[----:B------:R-:W-:Y:S01]  /*1ab20*/  MOV R2, 0xffffffff ;  /* 0xffffffff00027802 */ /* 0x000fe20000000f00 */
[----:B------:R-:W-:Y:S01]  /*1ab30*/  IMAD.MOV.U32 R10, RZ, RZ, -0x1 ;  /* 0xffffffffff0a7424 */ /* 0x000fe200078e00ff */
[----:B--2---:R-:W-:-:S04]  /*1ab40*/  ISETP.GE.U32.AND P0, PT, R5, UR4, PT ;  /* 0x0000000405007c0c */ /* 0x004fc8000bf06070 */
[----:B---3--:R-:W-:-:S13]  /*1ab50*/  ISETP.GE.U32.AND.EX P0, PT, R4, UR5, PT, P0 ;  /* 0x0000000504007c0c */ /* 0x008fda000bf06100 */
        /* <DEDUP_REMOVED lines=21> */
.L_x_548:
[----:B------:R-:W-:Y:S01]  /*1acb0*/  USHF.R.U64 UR4, UR14, UR19, UR15 ;  /* 0x000000130e047299 */ /* 0x000fe2000800120f */
[----:B------:R-:W-:Y:S01]  /*1acc0*/  R2UR UR7, R4 ;  /* 0x00000000040772ca */ /* 0x000fe200000e0000 */
[----:B------:R-:W-:Y:S02]  /*1acd0*/  USHF.R.U32.HI UR5, URZ, UR19, UR15 ;  /* 0x000000133f057299 */ /* 0x000fe4000801160f */
[----:B------:R-:W-:Y:S01]  /*1ace0*/  UIADD3 UR13, UP0, URZ, -UR4, URZ ;  /* 0x800000043f0d7290 */ /* 0x000fe2000ff1e03f */
[----:B------:R-:W-:Y:S01]  /*1acf0*/  ULDC.64 UR14, c[0x0][0x620] ;  /* 0x00018800000e7ab9 */ /* 0x000fe20000000a00 */
[----:B------:R-:W-:Y:S02]  /*1ad00*/  UMOV UR6, UR20 ;  /* 0x0000001400067c82 */ /* 0x000fe40008000000 */
[----:B------:R-:W-:Y:S02]  /*1ad10*/  UIADD3.X UR5, URZ, ~UR5, URZ, UP0, !UPT ;  /* 0x800000053f057290 */ /* 0x000fe400087fe43f */
[----:B------:R-:W-:-:S02]  /*1ad20*/  UISETP.NE.AND UP1, UPT, UR45, URZ, UPT ;  /* 0x0000003f2d00728c */ /* 0x000fc4000bf25270 */
[----:B------:R-:W-:Y:S02]  /*1ad30*/  UIMAD UR5, UR5, UR14, URZ ;  /* 0x0000000e050572a4 */ /* 0x000fe4000f8e023f */
[----:B------:R-:W-:Y:S02]  /*1ad40*/  UIMAD.WIDE.U32 UR6, UR13, UR14, UR6 ;  /* 0x0000000e0d0672a5 */ /* 0x000fe4000f8e0006 */
[----:B------:R-:W-:Y:S01]  /*1ad50*/  UIMAD UR5, UR13, UR15, UR5 ;  /* 0x0000000f0d0572a4 */ /* 0x000fe2000f8e0205 */
[----:B------:R-:W-:Y:S02]  /*1ad60*/  ULDC UR14, c[0x0][0x608] ;  /* 0x00018200000e7ab9 */ /* 0x000fe40000000800 */
[----:B------:R-:W-:Y:S01]  /*1ad70*/  ULDC UR13, c[0x0][0x618] ;  /* 0x00018600000d7ab9 */ /* 0x000fe20000000800 */
[----:B------:R-:W-:Y:S01]  /*1ad80*/  UIADD3 UR5, UR7, UR5, URZ ;  /* 0x0000000507057290 */ /* 0x000fe2000fffe03f */
[----:B------:R-:W-:Y:S01]  /*1ad90*/  ULDC UR22, c[0x0][0x658] ;  /* 0x0001960000167ab9 */ /* 0x000fe20000000800 */
[----:B------:R-:W-:-:S02]  /*1ada0*/  @UP1 UIMAD UR8, UR11, UR12, UR10 ;  /* 0x0000000c0b0812a4 */ /* 0x000fc4000f8e020a */
[----:B------:R-:W-:Y:S02]  /*1adb0*/  USHF.R.U64 UR17, UR6, UR13, UR5 ;  /* 0x0000000d06117299 */ /* 0x000fe40008001205 */
[----:B------:R-:W-:Y:S01]  /*1adc0*/  USHF.R.U32.HI UR5, URZ, UR13, UR5 ;  /* 0x0000000d3f057299 */ /* 0x000fe20008011605 */
[----:B------:R-:W-:Y:S01]  /*1add0*/  ULDC.64 UR6, c[0x0][0x640] ;  /* 0x0001900000067ab9 */ /* 0x000fe20000000a00 */
[----:B------:R-:W-:Y:S01]  /*1ade0*/  UMOV UR10, 0xffffffff ;  /* 0xffffffff000a7882 */ /* 0x000fe20000000000 */
[----:B------:R-:W-:Y:S01]  /*1adf0*/  ISETP.NE.U32.AND P0, PT, RZ, UR6, PT ;  /* 0x00000006ff007c0c */ /* 0x000fe2000bf05070 */
[----:B------:R-:W-:Y:S02]  /*1ae00*/  USHF.R.U64 UR18, UR17, UR14, UR5 ;  /* 0x0000000e11127299 */ /* 0x000fe40008001205 */
[----:B------:R-:W-:Y:S01]  /*1ae10*/  USHF.R.U32.HI UR5, URZ, UR14, UR5 ;  /* 0x0000000e3f057299 */ /* 0x000fe20008011605 */
[----:B------:R-:W-:Y:S01]  /*1ae20*/  ISETP.NE.AND.EX P0, PT, RZ, UR7, PT, P0 ;  /* 0x00000007ff007c0c */ /* 0x000fe2000bf05300 */
[----:B------:R-:W-:-:S02]  /*1ae30*/  USHF.L.U32 UR11, UR10, UR22, URZ ;  /* 0x000000160a0b7299 */ /* 0x000fc4000800063f */
[----:B------:R-:W-:Y:S01]  /*1ae40*/  USHF.R.U64 UR19, UR18, UR22, UR5 ;  /* 0x0000001612137299 */ /* 0x000fe20008001205 */
[----:B------:R-:W-:Y:S01]  /*1ae50*/  ULDC UR20, c[0x0][0x600] ;  /* 0x0001800000147ab9 */ /* 0x000fe20000000800 */
[----:B------:R-:W-:Y:S02]  /*1ae60*/  USHF.R.U32.HI UR10, URZ, UR22, UR5 ;  /* 0x000000163f0a7299 */ /* 0x000fe40008011605 */
[----:B------:R-:W-:Y:S02]  /*1ae70*/  UIADD3 UR21, UR20, -0x1, URZ ;  /* 0xffffffff14157890 */ /* 0x000fe4000fffe03f */
[----:B------:R-:W-:Y:S01]  /*1ae80*/  ULOP3.LUT UR26, URZ, UR11, URZ, 0x33, !UPT ;  /* 0x0000000b3f1a7292 */ /* 0x000fe2000f8e333f */
        /* <DEDUP_REMOVED lines=17> */
.L_x_549:
[----:B------:R-:W-:Y:S01]  /*1afa0*/  USHF.R.U64 UR6, UR5, UR23, UR10 ;  /* 0x0000001705067299 */ /* 0x000fe2000800120a */
[----:B------:R-:W-:Y:S01]  /*1afb0*/  IMAD.MOV.U32 R0, RZ, RZ, 0x1 ;  /* 0x00000001ff007424 */ /* 0x000fe200078e00ff */
[----:B------:R-:W-:Y:S01]  /*1afc0*/  USHF.L.U32 UR25, UR25, UR22, URZ ;  /* 0x0000001619197299 */ /* 0x000fe2000800063f */
[----:B------:R-:W-:Y:S01]  /*1afd0*/  IMAD.U32 R10, RZ, RZ, UR4 ;  /* 0x00000004ff0a7e24 */ /* 0x000fe2000f8e00ff */
[----:B------:R-:W-:Y:S02]  /*1afe0*/  ULOP3.LUT UR5, UR18, UR26, URZ, 0xc0, !UPT ;  /* 0x0000001a12057292 */ /* 0x000fe4000f8ec03f */
[----:B------:R-:W-:Y:S02]  /*1aff0*/  UIADD3 UR7, -UR6, URZ, URZ ;  /* 0x0000003f06077290 */ /* 0x000fe4000fffe13f */
[----:B------:R-:W-:Y:S02]  /*1b000*/  UIMAD UR6, UR25, UR6, UR5 ;  /* 0x00000006190672a4 */ /* 0x000fe4000f8e0205 */
[----:B------:R-:W-:-:S02]  /*1b010*/  ULOP3.LUT UR17, UR17, UR21, URZ, 0xc0, !UPT ;  /* 0x0000001511117292 */ /* 0x000fc4000f8ec03f */
[----:B------:R-:W-:Y:S02]  /*1b020*/  UIMAD UR5, UR7, UR24, UR19 ;  /* 0x00000018070572a4 */ /* 0x000fe4000f8e0213 */
[----:B------:R-:W-:Y:S01]  /*1b030*/  UISETP.NE.AND UP0, UPT, UR45, URZ, UPT ;  /* 0x0000003f2d00728c */ /* 0x000fe2000bf05270 */
[----:B------:R-:W-:Y:S01]  /*1b040*/  ULDC UR7, c[0x0][0x610] ;  /* 0x0001840000077ab9 */ /* 0x000fe20000000800 */
[----:B------:R-:W-:Y:S02]  /*1b050*/  UIMAD UR5, UR5, UR20, UR17 ;  /* 0x00000014050572a4 */ /* 0x000fe4000f8e0211 */
[----:B------:R-:W-:-:S04]  /*1b060*/  UIMAD UR8, UR6, UR7, UR8 ;  /* 0x00000007060872a4 */ /* 0x000fc8000f8e0208 */
[----:B------:R-:W-:Y:S02]  /*1b070*/  USEL UR6, UR5, UR8, !UP0 ;  /* 0x0000000805067287 */ /* 0x000fe4000c000000 */
[----:B------:R-:W-:-:S04]  /*1b080*/  USEL UR8, UR8, UR5, !UP0 ;  /* 0x0000000508087287 */ /* 0x000fc8000c000000 */
[----:B------:R-:W-:Y:S02]  /*1b090*/  MOV R2, UR6 ;  /* 0x0000000600027c02 */ /* 0x000fe40008000f00 */
[----:B------:R-:W-:-:S07]  /*1b0a0*/  IMAD.U32 R3, RZ, RZ, UR8 ;  /* 0x00000008ff037e24 */ /* 0x000fce000f8e00ff */
.L_x_547:
[----:B------:R-:W-:-:S08]  /*1b0b0*/  NOP ;  /* 0x0000000000007918 */ /* 0x000fd00000000000 */
[----:B0-----:R-:W0:-:S00]  /*1b0c0*/  USETMAXREG.DEALLOC.CTAPOOL 0x18 ;  /* 0x00000018000079c8 */ /* 0x001e0000080e0500 */
[----:B------:R-:W-:-:S13]  /*1b0d0*/  ISETP.NE.AND P0, PT, RZ, UR9, PT ;  /* 0x00000009ff007c0c */ /* 0x000fda000bf05270 */
[----:B------:R-:W-:Y:S05]  /*1b0e0*/  @P0 EXIT ;  /* 0x000000000000094d */ /* 0x000fea0003800000 */
[----:B0-----:R-:W-:Y:S01]  /*1b0f0*/  LOP3.LUT P0, RZ, R0, 0xff, RZ, 0xc0, !PT ;  /* 0x000000ff00ff7812 */ /* 0x001fe2000780c0ff */
[----:B------:R-:W-:Y:S02]  /*1b100*/  IMAD.MOV.U32 R7, RZ, RZ, 0x1 ;  /* 0x00000001ff077424 */ /* 0x000fe400078e00ff */
[----:B------:R-:W-:-:S10]  /*1b110*/  IMAD.MOV.U32 R6, RZ, RZ, RZ ;  /* 0x000000ffff067224 */ /* 0x000fd400078e00ff */
[----:B------:R-:W-:Y:S05]  /*1b120*/  @!P0 BRA `(.L_x_550) ;  /* 0x0000000c00748947 */ /* 0x000fea0003800000 */
[----:B------:R-:W0:Y:S01]  /*1b130*/  S2UR UR14, SR_CgaCtaId ;  /* 0x00000000000e79c3 */ /* 0x000e220000008800 */
[----:B------:R-:W-:Y:S01]  /*1b140*/  ULDC UR4, c[0x0][0x28c] ;  /* 0x0000a30000047ab9 */ /* 0x000fe20000000800 */
[----:B------:R-:W-:Y:S01]  /*1b150*/  ULDC UR8, c[0x0][0x658] ;  /* 0x0001960000087ab9 */ /* 0x000fe20000000800 */
[----:B------:R-:W-:Y:S01]  /*1b160*/  UIADD3 UR9, UR4, 0x3f, URZ ;  /* 0x0000003f04097890 */ /* 0x000fe2000fffe03f */
[----:B------:R-:W-:Y:S01]  /*1b170*/  BSSY B0, `(.L_x_550) ;  /* 0x00000d8000007945 */ /* 0x000fe20003800000 */
[----:B------:R-:W-:Y:S01]  /*1b180*/  UMOV UR7, 0xffffffff ;  /* 0xffffffff00077882 */ /* 0x000fe20000000000 */
[----:B------:R-:W-:Y:S01]  /*1b190*/  ULDC UR6, c[0x0][0xc] ;  /* 0x0000030000067ab9 */ /* 0x000fe20000000800 */
[----:B------:R-:W-:Y:S01]  /*1b1a0*/  USHF.L.U32 UR11, UR7, UR8, URZ ;  /* 0x00000008070b7299 */ /* 0x000fe2000800063f */
[----:B------:R-:W-:Y:S01]  /*1b1b0*/  MOV R9, 0x1 ;  /* 0x0000000100097802 */ /* 0x000fe20000000f00 */
[----:B------:R-:W-:Y:S01]  /*1b1c0*/  USHF.R.S32.HI UR10, URZ, 0x1f, UR9 ;  /* 0x0000001f3f0a7899 */ /* 0x000fe20008011409 */
[----:B------:R-:W-:Y:S01]  /*1b1d0*/  IMAD.MOV.U32 R7, RZ, RZ, 0x1 ;  /* 0x00000001ff077424 */ /* 0x000fe200078e00ff */
[----:B------:R-:W-:Y:S01]  /*1b1e0*/  ULDC UR5, c[0x0][0x600] ;  /* 0x0001800000057ab9 */ /* 0x000fe20000000800 */
[----:B------:R-:W-:Y:S01]  /*1b1f0*/  ULDC UR7, c[0x0][0x10] ;  /* 0x0000040000077ab9 */ /* 0x000fe20000000800 */
[----:B------:R-:W-:Y:S01]  /*1b200*/  UMOV UR12, 0x1 ;  /* 0x00000001000c7882 */ /* 0x000fe20000000000 */
[----:B------:R-:W-:Y:S01]  /*1b210*/  UIADD3 UR4, UR5, -0x1, URZ ;  /* 0xffffffff05047890 */ /* 0x000fe2000fffe03f */
[----:B------:R-:W-:Y:S01]  /*1b220*/  IMAD.MOV.U32 R6, RZ, RZ, RZ ;  /* 0x000000ffff067224 */ /* 0x000fe200078e00ff */
[----:B------:R-:W-:-:S02]  /*1b230*/  UIMAD.WIDE.U32 UR6, UR6, UR7, URZ ;  /* 0x00000007060672a5 */ /* 0x000fc4000f8e003f */
[----:B------:R-:W-:Y:S02]  /*1b240*/  USHF.L.U32 UR5, UR12, UR8, URZ ;  /* 0x000000080c057299 */ /* 0x000fe4000800063f */
[----:B------:R-:W-:Y:S01]  /*1b250*/  ULEA.HI UR10, UR10, UR9, URZ, 0x6 ;  /* 0x000000090a0a7291 */ /* 0x000fe2000f8f303f */
[----:B------:R-:W-:Y:S01]  /*1b260*/  ULDC UR8, c[0x0][0x14] ;  /* 0x0000050000087ab9 */ /* 0x000fe20000000800 */
[----:B------:R-:W-:Y:S01]  /*1b270*/  ULOP3.LUT UR26, UR40, 0x2, URZ, 0xfc, !UPT ;  /* 0x00000002281a7892 */ /* 0x000fe2000f8efc3f */
[----:B0-----:R-:W-:Y:S01]  /*1b280*/  IMAD.U32 R0, RZ, RZ, UR14 ;  /* 0x0000000eff007e24 */ /* 0x001fe2000f8e00ff */
[----:B------:R-:W-:Y:S02]  /*1b290*/  UIMAD UR13, UR7, UR8, URZ ;  /* 0x00000008070d72a4 */ /* 0x000fe4000f8e023f */
[----:B------:R-:W-:Y:S02]  /*1b2a0*/  UIMAD.WIDE.U32 UR22, UR6, UR8, URZ ;  /* 0x00000008061672a5 */ /* 0x000fe4000f8e003f */
[----:B------:R-:W-:-:S02]  /*1b2b0*/  USHF.R.S32.HI UR7, URZ, 0x6, UR10 ;  /* 0x000000063f077899 */ /* 0x000fc4000801140a */
[----:B------:R-:W-:Y:S02]  /*1b2c0*/  ULOP3.LUT UR6, URZ, UR11, URZ, 0x33, !UPT ;  /* 0x0000000b3f067292 */ /* 0x000fe4000f8e333f */
[----:B------:R-:W-:Y:S02]  /*1b2d0*/  UIADD3 UR13, UR23, UR13, URZ ;  /* 0x0000000d170d7290 */ /* 0x000fe4000fffe03f */
[----:B------:R-:W-:Y:S01]  /*1b2e0*/  UIADD3 UR27, UR7, 0x1, URZ ;  /* 0x00000001071b7890 */ /* 0x000fe2000fffe03f */
[----:B------:R-:W-:-:S11]  /*1b2f0*/  ULDC.64 UR24, c[0x0][0x198] ;  /* 0x0000660000187ab9 */ /* 0x000fd60000000a00 */
.L_x_561:
[----:B------:R-:W-:-:S03]  /*1b300*/  UMOV UR8, 0xffffffff ;  /* 0xffffffff00087882 */ /* 0x000fc60000000000 */
[----:B------:R-:W-:Y:S05]  /*1b310*/  BRA.DIV UR8, `(.L_x_551) ;  /* 0x0000001208087947 */ /* 0x000fea000b800000 */
[----:B------:R-:W-:-:S13]  /*1b320*/  ELECT P6, URZ, PT ;  /* 0x00000000003f782f */ /* 0x000fda00038c0000 */
.L_x_573:
[----:B------:R-:W0:Y:S01]  /*1b330*/  LDC R4, c[0x0][0x28c] ;  /* 0x0000a300ff047b82 */ /* 0x000e220000000800 */
[----:B------:R-:W-:Y:S01]  /*1b340*/  BSSY B1, `(.L_x_552) ;  /* 0x000003d000017945 */ /* 0x000fe20003800000 */
[----:B0-----:R-:W-:-:S13]  /*1b350*/  ISETP.LT.OR P6, PT, R4, 0x1, !P6 ;  /* 0x000000010400780c */ /* 0x001fda00077c1670 */
[----:B------:R-:W-:Y:S05]  /*1b360*/  @P6 BRA `(.L_x_553) ;  /* 0x0000000000e86947 */ /* 0x000fea0003800000 */
[----:B------:R-:W-:Y:S01]  /*1b370*/  LEA R3, R3, R0, 0x1 ;  /* 0x0000000003037211 */ /* 0x000fe200078e08ff */
[----:B------:R-:W-:Y:S01]  /*1b380*/  IMAD.SHL.U32 R2, R2, 0x100, RZ ;  /* 0x0000010002027824 */ /* 0x000fe200078e00ff */
[----:B------:R-:W-:Y:S01]  /*1b390*/  MOV R14, UR27 ;  /* 0x0000001b000e7c02 */ /* 0x000fe20008000f00 */
[----:B------:R-:W-:Y:S02]  /*1b3a0*/  IMAD.MOV.U32 R12, RZ, RZ, RZ ;  /* 0x000000ffff0c7224 */ /* 0x000fe400078e00ff */
[----:B------:R-:W-:Y:S02]  /*1b3b0*/  IMAD.SHL.U32 R3, R3, 0x80, RZ ;  /* 0x0000008003037824 */ /* 0x000fe400078e00ff */
[----:B------:R-:W-:Y:S02]  /*1b3c0*/  IMAD.MOV.U32 R4, RZ, RZ, R7 ;  /* 0x000000ffff047224 */ /* 0x000fe400078e0007 */
[----:B------:R-:W-:-:S07]  /*1b3d0*/  IMAD.MOV.U32 R5, RZ, RZ, R6 ;  /* 0x000000ffff057224 */ /* 0x000fce00078e0006 */
.L_x_556:
[----:B------:R-:W0:Y:S01]  /*1b3e0*/  S2UR UR8, SR_CgaCtaId ;  /* 0x00000000000879c3 */ /* 0x000e220000008800 */
[----:B------:R-:W1:Y:S01]  /*1b3f0*/  S2R R13, SR_TID.X ;  /* 0x00000000000d7919 */ /* 0x000e620000002100 */
[----:B------:R-:W-:Y:S01]  /*1b400*/  MOV R11, 0x400 ;  /* 0x00000400000b7802 */ /* 0x000fe20000000f00 */
[----:B0-----:R-:W-:-:S05]  /*1b410*/  IMAD.U32 R0, RZ, RZ, UR8 ;  /* 0x00000008ff007e24 */ /* 0x001fca000f8e00ff */
[----:B------:R-:W-:Y:S02]  /*1b420*/  LEA R16, R0, R11, 0x18 ;  /* 0x0000000b00107211 */ /* 0x000fe400078ec0ff */
[----:B------:R-:W-:Y:S02]  /*1b430*/  SHF.L.U32 R11, R4, 0x1f, RZ ;  /* 0x0000001f040b7819 */ /* 0x000fe400000006ff */
[----:B------:R-:W-:Y:S02]  /*1b440*/  LEA R8, R5, R16, 0x3 ;  /* 0x0000001005087211 */ /* 0x000fe400078e18ff */
[----:B-1----:R-:W-:Y:S02]  /*1b450*/  LOP3.LUT P1, RZ, R13, 0x7f, RZ, 0xc0, !PT ;  /* 0x0000007f0dff7812 */ /* 0x002fe4000782c0ff */
[----:B------:R-:W0:Y:S11]  /*1b460*/  SYNCS.PHASECHK.TRANS64.TRYWAIT P0, [R8+URZ+0x28], R11 ;  /* 0x0000280b080075a7 */ /* 0x000e36000800017f */
[----:B------:R-:W1:Y:S01]  /*1b470*/  @!P1 LDC R13, c[0x0][0x500] ;  /* 0x00014000ff0d9b82 */ /* 0x000e620000000800 */
[----:B0-----:R-:W-:Y:S05]  /*1b480*/  @!P0 BRA `(.L_x_554) ;  /* 0x0000000c00cc8947 */ /* 0x001fea0003800000 */
.L_x_574:
[----:B------:R-:W-:Y:S01]  /*1b490*/  UPRMT UR8, UR26, 0x9910, URZ ;  /* 0x000099101a087896 */ /* 0x000fe2000800003f */
[----:B-1----:R1:W-:Y:S03]  /*1b4a0*/  @!P1 SYNCS.ARRIVE.TRANS64 RZ, [R8+URZ], R13 ;  /* 0x0000000d08ff99a7 */ /* 0x0023e6000800003f */
[----:B------:R-:W-:-:S06]  /*1b4b0*/  UISETP.NE.AND UP0, UPT, UR8, 0x2, UPT ;  /* 0x000000020800788c */ /* 0x000fcc000bf05270 */
[----:B------:R-:W-:-:S13]  /*1b4c0*/  PLOP3.LUT P0, PT, PT, PT, UP0, 0x80, 0x0 ;  /* 0x000000000000781c */ /* 0x000fda0003f0f008 */
[----:B-1----:R-:W-:Y:S05]  /*1b4d0*/  @P0 BRA `(.L_x_555) ;  /* 0x0000000000040947 */ /* 0x002fea0003800000 */
[----:B------:R-:W-:Y:S01]  /*1b4e0*/  BPT.TRAP 0x1 ;  /* 0x000000040000795c */ /* 0x000fe20000300000 */
.L_x_555:
[----:B0-----:R-:W-:Y:S01]  /*1b4f0*/  IMAD R11, R5, 0x2, R0 ;  /* 0x00000002050b7824 */ /* 0x001fe200078e0200 */
[----:B------:R-:W-:Y:S01]  /*1b500*/  R2UR UR19, R3 ;  /* 0x00000000031372ca */ /* 0x000fe200000e0000 */
[----:B------:R-:W-:Y:S01]  /*1b510*/  VIADD R14, R14, 0xffffffff ;  /* 0xffffffff0e0e7836 */ /* 0x000fe20000000000 */
[----:B------:R-:W-:Y:S01]  /*1b520*/  R2UR UR9, R8 ;  /* 0x00000000080972ca */ /* 0x000fe200000e0000 */
[----:B------:R-:W-:Y:S01]  /*1b530*/  IMAD.SHL.U32 R11, R11, 0x2000, RZ ;  /* 0x000020000b0b7824 */ /* 0x000fe200078e00ff */
[----:B------:R-:W-:Y:S01]  /*1b540*/  UIADD3 UR14, UP0, UR24, 0xf0, URZ ;  /* 0x000000f0180e7890 */ /* 0x000fe2000ff1e03f */
[----:B------:R-:W-:Y:S01]  /*1b550*/  R2UR UR10, R12 ;  /* 0x000000000c0a72ca */ /* 0x000fe200000e0000 */
[----:B------:R-:W-:Y:S01]  /*1b560*/  UIADD3 UR28, UP1, UR24, 0x1f0, URZ ;  /* 0x000001f0181c7890 */ /* 0x000fe2000ff3e03f */
[----:B------:R-:W-:Y:S01]  /*1b570*/  IMAD R11, R11, 0x2, R16 ;  /* 0x000000020b0b7824 */ /* 0x000fe200078e0210 */
[C---:B------:R-:W-:Y:S01]  /*1b580*/  LEA R16, R5.reuse, R16, 0xf ;  /* 0x0000001005107211 */ /* 0x040fe200078e78ff */
[----:B------:R-:W-:Y:S01]  /*1b590*/  UIADD3.X UR15, URZ, UR25, URZ, UP0, !UPT ;  /* 0x000000193f0f7290 */ /* 0x000fe200087fe43f */
[----:B------:R-:W-:Y:S01]  /*1b5a0*/  R2UR UR12, R10 ;  /* 0x000000000a0c72ca */ /* 0x000fe200000e0000 */
[----:B------:R-:W-:Y:S01]  /*1b5b0*/  VIADD R5, R5, 0x1 ;  /* 0x0000000105057836 */ /* 0x000fe20000000000 */
[----:B------:R-:W-:Y:S01]  /*1b5c0*/  R2UR UR8, R11 ;  /* 0x000000000b0872ca */ /* 0x000fe200000e0000 */
[----:B------:R-:W-:Y:S01]  /*1b5d0*/  UIADD3.X UR29, URZ, UR25, URZ, UP1, !UPT ;  /* 0x000000193f1d7290 */ /* 0x000fe20008ffe43f */
[----:B------:R-:W-:Y:S01]  /*1b5e0*/  R2UR UR11, R16 ;  /* 0x00000000100b72ca */ /* 0x000fe200000e0000 */
[----:B------:R-:W-:Y:S01]  /*1b5f0*/  UMOV UR21, 0x30000 ;  /* 0x0003000000157882 */ /* 0x000fe20000000000 */
[----:B------:R-:W-:Y:S01]  /*1b600*/  R2UR UR20, R2 ;  /* 0x00000000021472ca */ /* 0x000fe200000e0000 */
[----:B------:R-:W-:Y:S01]  /*1b610*/  UMOV UR16, 0x0 ;  /* 0x0000000000107882 */ /* 0x000fe20000000000 */
[----:B------:R-:W-:Y:S01]  /*1b620*/  ISETP.GT.AND P1, PT, R14, 0x1, PT ;  /* 0x000000010e00780c */ /* 0x000fe20003f24270 */
[----:B------:R-:W-:Y:S01]  /*1b630*/  UMOV UR17, 0x10000000 ;  /* 0x1000000000117882 */ /* 0x000fe20000000000 */
[----:B------:R-:W-:Y:S01]  /*1b640*/  ISETP.NE.AND P0, PT, R5, 0x5, PT ;  /* 0x000000050500780c */ /* 0x000fe20003f05270 */
[----:B------:R-:W-:-:S03]  /*1b650*/  VIADD R12, R12, 0x40 ;  /* 0x000000400c0c7836 */ /* 0x000fc60000000000 */
[----:B------:R-:W-:Y:S01]  /*1b660*/  SEL R11, RZ, 0x1, P0 ;  /* 0x00000001ff0b7807 */ /* 0x000fe20000000000 */
[----:B------:R-:W-:Y:S01]  /*1b670*/  UIADD3 UR8, UR8, 0x100, URZ ;  /* 0x0000010008087890 */ /* 0x000fe2000fffe03f */
[----:B------:R-:W-:Y:S01]  /*1b680*/  SEL R5, R5, RZ, P0 ;  /* 0x000000ff05057207 */ /* 0x000fe20000000000 */
[----:B------:R-:W-:Y:S01]  /*1b690*/  UIADD3 UR18, UR11, 0x28100, URZ ;  /* 0x000281000b127890 */ /* 0x000fe2000fffe03f */
[----:B------:R-:W-:Y:S02]  /*1b6a0*/  LOP3.LUT R4, R4, R11, RZ, 0x3c, !PT ;  /* 0x0000000b04047212 */ /* 0x000fe400078e3cff */
[----:B------:R-:W-:-:S04]  /*1b6b0*/  UMOV UR11, UR19 ;  /* 0x00000013000b7c82 */ /* 0x000fc80008000000 */
[----:B------:R0:W-:Y:S02]  /*1b6c0*/  UTMALDG.3D.MULTICAST [UR8], [UR14], UR21, desc[UR16] ;  /* 0x000010080e0073b4 */ /* 0x0001e40008011815 */
[----:B0-----:R-:W-:Y:S01]  /*1b6d0*/  UMOV UR8, UR18 ;  /* 0x0000001200087c82 */ /* 0x001fe20008000000 */
[----:B------:R-:W-:Y:S02]  /*1b6e0*/  UMOV UR11, UR20 ;  /* 0x00000014000b7c82 */ /* 0x000fe40008000000 */
[----:B------:R0:W-:Y:S02]  /*1b6f0*/  UTMALDG.3D [UR8], [UR28], desc[UR16] ;  /* 0x000010081c0075b4 */ /* 0x0001e40008011000 */
[----:B0-----:R-:W-:Y:S05]  /*1b700*/  @P1 BRA `(.L_x_556) ;  /* 0xfffffffc00341947 */ /* 0x001fea000383ffff */
.L_x_553:
[----:B------:R-:W-:Y:S05]  /*1b710*/  BSYNC B1 ;  /* 0x0000000000017941 */ /* 0x000fea0003800000 */
.L_x_552:
[----:B------:R-:W2:Y:S01]  /*1b720*/  LDL.LU R15, [R1+0x200] ;  /* 0x00020000010f7983 */ /* 0x000ea20000300800 */
[----:B------:R-:W-:Y:S02]  /*1b730*/  LOP3.LUT P0, RZ, R9, 0xff, RZ, 0xc0, !PT ;  /* 0x000000ff09ff7812 */ /* 0x000fe4000780c0ff */
[----:B------:R-:W-:Y:S01]  /*1b740*/  IADD3 R5, R6, UR7, RZ ;  /* 0x0000000706057c10 */ /* 0x000fe2000fffe0ff */
[----:B------:R-:W3:Y:S01]  /*1b750*/  LDL.LU R13, [R1+0x204] ;  /* 0x00020400010d7983 */ /* 0x000ee20000300800 */
[----:B------:R-:W-:Y:S01]  /*1b760*/  IMAD.U32 R2, RZ, RZ, UR7 ;  /* 0x00000007ff027e24 */ /* 0x000fe2000f8e00ff */
[----:B------:R-:W-:Y:S01]  /*1b770*/  ULDC.64 UR8, c[0x0][0x650] ;  /* 0x0001940000087ab9 */ /* 0x000fe20000000a00 */
[----:B------:R-:W-:Y:S01]  /*1b780*/  UISETP.GE.U32.AND UP0, UPT, UR7, 0x5, UPT ;  /* 0x000000050700788c */ /* 0x000fe2000bf06070 */
[----:B------:R-:W-:Y:S01]  /*1b790*/  BSSY B1, `(.L_x_557) ;  /* 0x0000073000017945 */ /* 0x000fe20003800000 */
[----:B------:R-:W-:Y:S02]  /*1b7a0*/  MOV R10, 0xffffffff ;  /* 0xffffffff000a7802 */ /* 0x000fe40000000f00 */
[----:B------:R-:W-:-:S02]  /*1b7b0*/  PRMT R9, RZ, 0x7610, R9 ;  /* 0x00007610ff097816 */ /* 0x000fc40000000009 */
[----:B------:R-:W-:Y:S01]  /*1b7c0*/  PLOP3.LUT P1, PT, PT, PT, UP0, 0x80, 0x0 ;  /* 0x000000000000781c */ /* 0x000fe20003f2f008 */
[----:B------:R-:W0:Y:S01]  /*1b7d0*/  @P0 S2R R0, SR_CgaCtaId ;  /* 0x0000000000000919 */ /* 0x000e220000008800 */
[----:B------:R-:W-:-:S04]  /*1b7e0*/  @P0 MOV R3, 0x400 ;  /* 0x0000040000030802 */ /* 0x000fc80000000f00 */
[----:B0-----:R-:W-:-:S04]  /*1b7f0*/  @P0 LEA R3, R0, R3, 0x18 ;  /* 0x0000000300030211 */ /* 0x001fc800078ec0ff */
[----:B------:R0:W-:Y:S01]  /*1b800*/  @P0 SYNCS.ARRIVE.TRANS64.A1T0 RZ, [R3+URZ+0x68], RZ ;  /* 0x000068ff03ff09a7 */ /* 0x0001e2000810003f */
[----:B------:R-:W-:-:S04]  /*1b810*/  ISETP.GT.U32.AND P0, PT, R5, 0x4, PT ;  /* 0x000000040500780c */ /* 0x000fc80003f04070 */
[----:B------:R-:W-:Y:S01]  /*1b820*/  ISETP.LT.U32.AND P0, PT, R2, 0x5, P0 ;  /* 0x000000050200780c */ /* 0x000fe20000701070 */
[----:B0-----:R-:W-:-:S03]  /*1b830*/  IMAD.WIDE.U32 R2, R5, -0x33333333, RZ ;  /* 0xcccccccd05027825 */ /* 0x001fc600078e00ff */
[----:B------:R-:W-:Y:S02]  /*1b840*/  SEL R2, RZ, 0x1, !P0 ;  /* 0x00000001ff027807 */ /* 0x000fe40004000000 */
[----:B------:R-:W-:Y:S01]  /*1b850*/  SHF.R.U32.HI R4, RZ, 0x2, R3 ;  /* 0x00000002ff047819 */ /* 0x000fe20000011603 */
[----:B------:R-:W-:Y:S01]  /*1b860*/  IMAD.MOV.U32 R3, RZ, RZ, -0x1 ;  /* 0xffffffffff037424 */ /* 0x000fe200078e00ff */
[----:B------:R-:W-:Y:S01]  /*1b870*/  LOP3.LUT R7, R7, R2, RZ, 0x3c, !PT ;  /* 0x0000000207077212 */ /* 0x000fe200078e3cff */
[----:B------:R-:W-:Y:S02]  /*1b880*/  IMAD.MOV.U32 R2, RZ, RZ, -0x1 ;  /* 0xffffffffff027424 */ /* 0x000fe400078e00ff */
[----:B------:R-:W-:Y:S01]  /*1b890*/  IMAD R6, R4, -0x5, R5 ;  /* 0xfffffffb04067824 */ /* 0x000fe200078e0205 */
[--C-:B------:R-:W-:Y:S02]  /*1b8a0*/  @P1 LOP3.LUT R7, R7, 0x1, R4.reuse, 0x78, !PT ;  /* 0x0000000107071812 */ /* 0x100fe400078e7804 */
[----:B------:R-:W-:-:S02]  /*1b8b0*/  PRMT R4, RZ, 0x7610, R4 ;  /* 0x00007610ff047816 */ /* 0x000fc40000000004 */
[----:B---3--:R-:W-:-:S04]  /*1b8c0*/  IADD3 R13, P0, R13, UR22, RZ ;  /* 0x000000160d0d7c10 */ /* 0x008fc8000ff1e0ff */
[----:B--2---:R-:W-:Y:S01]  /*1b8d0*/  IADD3.X R15, R15, UR13, RZ, P0, !PT ;  /* 0x0000000d0f0f7c10 */ /* 0x004fe200087fe4ff */
[----:B------:R0:W-:Y:S01]  /*1b8e0*/  STL [R1+0x204], R13 ;  /* 0x0002040d01007387 */ /* 0x0001e20000100800 */
[----:B------:R-:W-:-:S03]  /*1b8f0*/  ISETP.GE.U32.AND P0, PT, R13, UR8, PT ;  /* 0x000000080d007c0c */ /* 0x000fc6000bf06070 */
[----:B------:R0:W-:Y:S01]  /*1b900*/  STL [R1+0x200], R15 ;  /* 0x0002000f01007387 */ /* 0x0001e20000100800 */
[----:B------:R-:W-:-:S13]  /*1b910*/  ISETP.GE.U32.AND.EX P0, PT, R15, UR9, PT, P0 ;  /* 0x000000090f007c0c */ /* 0x000fda000bf06100 */
[----:B0-----:R-:W-:Y:S05]  /*1b920*/  @P0 BRA `(.L_x_558) ;  /* 0x0000000400640947 */ /* 0x001fea0003800000 */
[----:B------:R-:W0:Y:S01]  /*1b930*/  S2R R8, SR_CTAID.X ;  /* 0x0000000000087919 */ /* 0x000e220000002500 */
[----:B------:R-:W-:Y:S01]  /*1b940*/  ULDC UR8, c[0x0][0x150] ;  /* 0x0000540000087ab9 */ /* 0x000fe20000000800 */
[----:B------:R-:W1:Y:S01]  /*1b950*/  LDC R3, c[0x0][0x144] ;  /* 0x00005100ff037b82 */ /* 0x000e620000000800 */
[----:B------:R-:W-:Y:S01]  /*1b960*/  UISETP.NE.AND UP0, UPT, UR45, URZ, UPT ;  /* 0x0000003f2d00728c */ /* 0x000fe2000bf05270 */
[----:B------:R-:W2:Y:S01]  /*1b970*/  S2R R5, SR_CTAID.Y ;  /* 0x0000000000057919 */ /* 0x000ea20000002600 */
[----:B------:R-:W-:-:S04]  /*1b980*/  ULDC UR11, c[0x0][0x630] ;  /* 0x00018c00000b7ab9 */ /* 0x000fc80000000800 */
[----:B------:R-:W-:Y:S01]  /*1b990*/  PLOP3.LUT P0, PT, PT, PT, UP0, 0x80, 0x0 ;  /* 0x000000000000781c */ /* 0x000fe20003f0f008 */
[----:B------:R-:W3:Y:S01]  /*1b9a0*/  LDC R12, c[0x0][0x148] ;  /* 0x00005200ff0c7b82 */ /* 0x000ee20000000800 */
[----:B0-----:R-:W-:Y:S02]  /*1b9b0*/  I2FP.F32.U32 R2, R8 ;  /* 0x0000000800027245 */ /* 0x001fe40000201000 */
[----:B--2---:R-:W-:-:S03]  /*1b9c0*/  I2FP.F32.U32 R4, R5 ;  /* 0x0000000500047245 */ /* 0x004fc60000201000 */
[----:B------:R-:W-:Y:S01]  /*1b9d0*/  FMUL R2, R2, UR8 ;  /* 0x0000000802027c20 */ /* 0x000fe20008400000 */
[----:B------:R-:W-:Y:S02]  /*1b9e0*/  ULDC UR8, c[0x0][0x154] ;  /* 0x0000550000087ab9 */ /* 0x000fe40000000800 */
[----:B------:R-:W-:Y:S01]  /*1b9f0*/  FMUL R10, R4, UR8 ;  /* 0x00000008040a7c20 */ /* 0x000fe20008400000 */
[----:B------:R-:W-:Y:S02]  /*1ba00*/  ULDC.64 UR8, c[0x0][0x628] ;  /* 0x00018a0000087ab9 */ /* 0x000fe40000000a00 */
[----:B------:R-:W0:Y:S08]  /*1ba10*/  F2I.U32.TRUNC.NTZ R2, R2 ;  /* 0x0000000200027305 */ /* 0x000e30000020f000 */
[----:B------:R-:W2:Y:S01]  /*1ba20*/  F2I.U32.TRUNC.NTZ R10, R10 ;  /* 0x0000000a000a7305 */ /* 0x000ea2000020f000 */
[----:B0-----:R-:W-:-:S02]  /*1ba30*/  IMAD.MOV R4, RZ, RZ, -R2 ;  /* 0x000000ffff047224 */ /* 0x001fc400078e0a02 */
[----:B------:R-:W-:Y:S02]  /*1ba40*/  IMAD.MOV.U32 R2, RZ, RZ, R13 ;  /* 0x000000ffff027224 */ /* 0x000fe400078e000d */
[----:B-1----:R-:W-:Y:S02]  /*1ba50*/  IMAD R8, R3, R4, R8 ;  /* 0x0000000403087224 */ /* 0x002fe400078e0208 */
[----:B--2---:R-:W-:-:S04]  /*1ba60*/  IMAD.MOV R3, RZ, RZ, -R10 ;  /* 0x000000ffff037224 */ /* 0x004fc800078e0a0a */
[----:B---3--:R-:W-:Y:S01]  /*1ba70*/  @P0 IMAD R8, R12, R3, R5 ;  /* 0x000000030c080224 */ /* 0x008fe200078e0205 */
[----:B------:R-:W-:Y:S02]  /*1ba80*/  ISETP.NE.U32.AND P0, PT, RZ, UR8, PT ;  /* 0x00000008ff007c0c */ /* 0x000fe4000bf05070 */
[----:B------:R-:W-:Y:S02]  /*1ba90*/  MOV R3, R15 ;  /* 0x0000000f00037202 */ /* 0x000fe40000000f00 */
[----:B------:R-:W-:-:S13]  /*1baa0*/  ISETP.NE.AND.EX P0, PT, RZ, UR9, PT, P0 ;  /* 0x00000009ff007c0c */ /* 0x000fda000bf05300 */
[----:B------:R-:W-:Y:S05]  /*1bab0*/  @!P0 BRA `(.L_x_559) ;  /* 0x0000000000288947 */ /* 0x000fea0003800000 */
[----:B------:R-:W-:Y:S02]  /*1bac0*/  ULDC UR10, c[0x0][0x634] ;  /* 0x00018d00000a7ab9 */ /* 0x000fe40000000800 */
[----:B------:R-:W-:-:S05]  /*1bad0*/  IADD3 R3, P0, R13, UR10, RZ ;  /* 0x0000000a0d037c10 */ /* 0x000fca000ff1e0ff */
[----:B------:R-:W-:-:S04]  /*1bae0*/  IMAD.X R11, RZ, RZ, R15, P0 ;  /* 0x000000ffff0b7224 */ /* 0x000fc800000e060f */
[----:B------:R-:W-:-:S04]  /*1baf0*/  IMAD.WIDE.U32 R4, R11, UR8, RZ ;  /* 0x000000080b047c25 */ /* 0x000fc8000f8e00ff */
[----:B------:R-:W-:-:S04]  /*1bb00*/  IMAD.WIDE.U32 R4, P0, R3, UR9, R4 ;  /* 0x0000000903047c25 */ /* 0x000fc8000f800004 */
[----:B------:R-:W-:-:S04]  /*1bb10*/  IMAD.WIDE.U32 R2, R3, UR8, RZ ;  /* 0x0000000803027c25 */ /* 0x000fc8000f8e00ff */
[----:B------:R-:W-:Y:S01]  /*1bb20*/  IMAD.MOV.U32 R2, RZ, RZ, R5 ;  /* 0x000000ffff027224 */ /* 0x000fe200078e0005 */
[----:B------:R-:W-:Y:S01]  /*1bb30*/  IADD3 RZ, P1, R3, R4, RZ ;  /* 0x0000000403ff7210 */ /* 0x000fe20007f3e0ff */
[----:B------:R-:W-:-:S04]  /*1bb40*/  IMAD.X R3, RZ, RZ, RZ, P0 ;  /* 0x000000ffff037224 */ /* 0x000fc800000e06ff */
[----:B------:R-:W-:-:S08]  /*1bb50*/  IMAD.WIDE.U32.X R2, R11, UR9, R2, P1 ;  /* 0x000000090b027c25 */ /* 0x000fd000088e0402 */
.L_x_559:
[--C-:B------:R-:W-:Y:S01]  /*1bb60*/  SHF.R.U64 R10, R2, UR11, R3.reuse ;  /* 0x0000000b020a7c19 */ /* 0x100fe20008001203 */
[----:B------:R-:W-:Y:S01]  /*1bb70*/  ULDC.64 UR8, c[0x0][0x620] ;  /* 0x0001880000087ab9 */ /* 0x000fe20000000a00 */
[----:B------:R-:W-:Y:S01]  /*1bb80*/  SHF.R.U32.HI R2, RZ, UR11, R3 ;  /* 0x0000000bff027c19 */ /* 0x000fe20008011603 */
[----:B------:R-:W-:Y:S01]  /*1bb90*/  IMAD.MOV.U32 R3, RZ, RZ, R15 ;  /* 0x000000ffff037224 */ /* 0x000fe200078e000f */
[----:B------:R-:W-:Y:S01]  /*1bba0*/  IADD3 R11, P0, RZ, -R10, RZ ;  /* 0x8000000aff0b7210 */ /* 0x000fe20007f1e0ff */
[----:B------:R-:W-:-:S03]  /*1bbb0*/  ULDC.64 UR10, c[0x0][0x640] ;  /* 0x00019000000a7ab9 */ /* 0x000fc60000000a00 */
[----:B------:R-:W-:Y:S02]  /*1bbc0*/  IADD3.X R2, RZ, ~R2, RZ, P0, !PT ;  /* 0x80000002ff027210 */ /* 0x000fe400007fe4ff */
[----:B------:R-:W-:-:S03]  /*1bbd0*/  ISETP.NE.U32.AND P0, PT, RZ, UR10, PT ;  /* 0x0000000aff007c0c */ /* 0x000fc6000bf05070 */
[----:B------:R-:W-:Y:S01]  /*1bbe0*/  IMAD R2, R2, UR8, RZ ;  /* 0x0000000802027c24 */ /* 0x000fe2000f8e02ff */
[----:B------:R-:W-:-:S03]  /*1bbf0*/  ISETP.NE.AND.EX P0, PT, RZ, UR11, PT, P0 ;  /* 0x0000000bff007c0c */ /* 0x000fc6000bf05300 */
[----:B------:R-:W-:Y:S02]  /*1bc00*/  IMAD R5, R11, UR9, R2 ;  /* 0x000000090b057c24 */ /* 0x000fe4000f8e0202 */
[----:B------:R-:W-:-:S04]  /*1bc10*/  IMAD.MOV.U32 R2, RZ, RZ, R13 ;  /* 0x000000ffff027224 */ /* 0x000fc800078e000d */
[----:B------:R-:W-:Y:S01]  /*1bc20*/  IMAD.WIDE.U32 R2, R11, UR8, R2 ;  /* 0x000000080b027c25 */ /* 0x000fe2000f8e0002 */
[----:B------:R-:W-:-:S03]  /*1bc30*/  ULDC UR8, c[0x0][0x618] ;  /* 0x0001860000087ab9 */ /* 0x000fc60000000800 */
[----:B------:R-:W-:-:S05]  /*1bc40*/  IMAD.IADD R3, R3, 0x1, R5 ;  /* 0x0000000103037824 */ /* 0x000fca00078e0205 */
[--C-:B------:R-:W-:Y:S02]  /*1bc50*/  SHF.R.U64 R11, R2, UR8, R3.reuse ;  /* 0x00000008020b7c19 */ /* 0x100fe40008001203 */
[----:B------:R-:W-:Y:S01]  /*1bc60*/  SHF.R.U32.HI R2, RZ, UR8, R3 ;  /* 0x00000008ff027c19 */ /* 0x000fe20008011603 */
[----:B------:R-:W-:-:S03]  /*1bc70*/  ULDC UR8, c[0x0][0x608] ;  /* 0x0001820000087ab9 */ /* 0x000fc60000000800 */
[--C-:B------:R-:W-:Y:S02]  /*1bc80*/  SHF.R.U32.HI R3, RZ, UR8, R2.reuse ;  /* 0x00000008ff037c19 */ /* 0x100fe40008011602 */
[----:B------:R-:W-:Y:S01]  /*1bc90*/  SHF.R.U64 R12, R11, UR8, R2 ;  /* 0x000000080b0c7c19 */ /* 0x000fe20008001202 */
[----:B------:R-:W-:Y:S02]  /*1bca0*/  ULDC UR8, c[0x0][0x658] ;  /* 0x0001960000087ab9 */ /* 0x000fe40000000800 */
[--C-:B------:R-:W-:Y:S02]  /*1bcb0*/  SHF.R.U32.HI R15, RZ, UR8, R3.reuse ;  /* 0x00000008ff0f7c19 */ /* 0x100fe40008011603 */
[----:B------:R-:W-:-:S03]  /*1bcc0*/  SHF.R.U64 R13, R12, UR8, R3 ;  /* 0x000000080c0d7c19 */ /* 0x000fc60008001203 */
[----:B------:R-:W-:Y:S01]  /*1bcd0*/  IMAD.MOV.U32 R3, RZ, RZ, R15 ;  /* 0x000000ffff037224 */ /* 0x000fe200078e000f */
[----:B------:R-:W-:Y:S01]  /*1bce0*/  MOV R2, R13 ;  /* 0x0000000d00027202 */ /* 0x000fe20000000f00 */
[----:B------:R-:W-:Y:S06]  /*1bcf0*/  @!P0 BRA `(.L_x_560) ;  /* 0x0000000000288947 */ /* 0x000fec0003800000 */
[----:B------:R-:W-:Y:S02]  /*1bd00*/  ULDC UR8, c[0x0][0x64c] ;  /* 0x0001930000087ab9 */ /* 0x000fe40000000800 */
[----:B------:R-:W-:-:S05]  /*1bd10*/  IADD3 R3, P0, R13, UR8, RZ ;  /* 0x000000080d037c10 */ /* 0x000fca000ff1e0ff */
[----:B------:R-:W-:-:S04]  /*1bd20*/  IMAD.X R15, RZ, RZ, R15, P0 ;  /* 0x000000ffff0f7224 */ /* 0x000fc800000e060f */
[----:B------:R-:W-:-:S04]  /*1bd30*/  IMAD.WIDE.U32 R4, R15, UR10, RZ ;  /* 0x0000000a0f047c25 */ /* 0x000fc8000f8e00ff */
[----:B------:R-:W-:-:S04]  /*1bd40*/  IMAD.WIDE.U32 R4, P0, R3, UR11, R4 ;  /* 0x0000000b03047c25 */ /* 0x000fc8000f800004 */
[----:B------:R-:W-:Y:S01]  /*1bd50*/  IMAD.WIDE.U32 R2, R3, UR10, RZ ;  /* 0x0000000a03027c25 */ /* 0x000fe2000f8e00ff */
[----:B------:R-:W-:-:S04]  /*1bd60*/  MOV R2, R5 ;  /* 0x0000000500027202 */ /* 0x000fc80000000f00 */
[----:B------:R-:W-:Y:S01]  /*1bd70*/  IADD3 RZ, P1, R3, R4, RZ ;  /* 0x0000000403ff7210 */ /* 0x000fe20007f3e0ff */
[----:B------:R-:W-:-:S04]  /*1bd80*/  IMAD.X R3, RZ, RZ, RZ, P0 ;  /* 0x000000ffff037224 */ /* 0x000fc800000e06ff */
[----:B------:R-:W-:-:S08]  /*1bd90*/  IMAD.WIDE.U32.X R2, R15, UR11, R2, P1 ;  /* 0x0000000b0f027c25 */ /* 0x000fd000088e0402 */
.L_x_560:
[----:B------:R-:W-:Y:S01]  /*1bda0*/  ULDC UR8, c[0x0][0x648] ;  /* 0x0001920000087ab9 */ /* 0x000fe20000000800 */
[----:B------:R-:W-:Y:S01]  /*1bdb0*/  LOP3.LUT R12, R12, UR6, RZ, 0xc0, !PT ;  /* 0x000000060c0c7c12 */ /* 0x000fe2000f8ec0ff */
[----:B------:R-:W-:Y:S01]  /*1bdc0*/  UISETP.NE.AND UP0, UPT, UR45, URZ, UPT ;  /* 0x0000003f2d00728c */ /* 0x000fe2000bf05270 */
[----:B------:R-:W-:Y:S01]  /*1bdd0*/  SHF.R.U64 R3, R2, UR8, R3 ;  /* 0x0000000802037c19 */ /* 0x000fe20008001203 */
[----:B------:R-:W-:Y:S01]  /*1bde0*/  ULDC UR8, c[0x0][0x638] ;  /* 0x00018e0000087ab9 */ /* 0x000fe20000000800 */
[----:B------:R-:W-:-:S03]  /*1bdf0*/  IMAD.MOV.U32 R4, RZ, RZ, 0x1 ;  /* 0x00000001ff047424 */ /* 0x000fc600078e00ff */
[----:B------:R-:W-:Y:S01]  /*1be00*/  IMAD.MOV R2, RZ, RZ, -R3 ;  /* 0x000000ffff027224 */ /* 0x000fe200078e0a03 */
[----:B------:R-:W-:Y:S01]  /*1be10*/  PLOP3.LUT P0, PT, PT, PT, UP0, 0x40, 0x0 ;  /* 0x000000000000781c */ /* 0x000fe20003f0e808 */
[----:B------:R-:W-:Y:S01]  /*1be20*/  IMAD R5, R3, UR5, R12 ;  /* 0x0000000503057c24 */ /* 0x000fe2000f8e020c */
[----:B------:R-:W-:Y:S01]  /*1be30*/  PLOP3.LUT P1, PT, PT, PT, UP0, 0x40, 0x0 ;  /* 0x000000000000781c */ /* 0x000fe20003f2e808 */
[----:B------:R-:W-:Y:S01]  /*1be40*/  IMAD R13, R2, UR8, R13 ;  /* 0x00000008020d7c24 */ /* 0x000fe2000f8e020d */
[----:B------:R-:W-:Y:S01]  /*1be50*/  ULDC UR8, c[0x0][0x610] ;  /* 0x0001840000087ab9 */ /* 0x000fe20000000800 */
[----:B------:R-:W-:Y:S01]  /*1be60*/  LOP3.LUT R2, R11, UR4, RZ, 0xc0, !PT ;  /* 0x000000040b027c12 */ /* 0x000fe2000f8ec0ff */
[----:B------:R-:W-:Y:S01]  /*1be70*/  IMAD R8, R5, UR8, R8 ;  /* 0x0000000805087c24 */ /* 0x000fe2000f8e0208 */
[----:B------:R-:W-:-:S03]  /*1be80*/  ULDC UR8, c[0x0][0x600] ;  /* 0x0001800000087ab9 */ /* 0x000fc60000000800 */
[----:B------:R-:W-:-:S05]  /*1be90*/  IMAD R13, R13, UR8, R2 ;  /* 0x000000080d0d7c24 */ /* 0x000fca000f8e0202 */
[----:B------:R-:W-:Y:S02]  /*1bea0*/  SEL R2, R13, R8, P0 ;  /* 0x000000080d027207 */ /* 0x000fe40000000000 */
[----:B------:R-:W-:-:S07]  /*1beb0*/  SEL R3, R8, R13, P1 ;  /* 0x0000000d08037207 */ /* 0x000fce0000800000 */
.L_x_558:
[----:B------:R-:W-:Y:S05]  /*1bec0*/  BSYNC B1 ;  /* 0x0000000000017941 */ /* 0x000fea0003800000 */
.L_x_557:
[----:B------:R-:W-:-:S13]  /*1bed0*/  LOP3.LUT P0, RZ, R4, 0xff, RZ, 0xc0, !PT ;  /* 0x000000ff04ff7812 */ /* 0x000fda000780c0ff */
[----:B------:R-:W-:Y:S05]  /*1bee0*/  @P0 BRA `(.L_x_561) ;  /* 0xfffffff400040947 */ /* 0x000fea000383ffff */
[----:B------:R-:W-:Y:S05]  /*1bef0*/  BSYNC B0 ;  /* 0x0000000000007941 */ /* 0x000fea0003800000 */
.L_x_550:
[----:B------:R-:W-:-:S03]  /*1bf00*/  UMOV UR8, 0xffffffff ;  /* 0xffffffff00087882 */ /* 0x000fc60000000000 */
[----:B------:R-:W-:Y:S05]  /*1bf10*/  BRA.DIV UR8, `(.L_x_562) ;  /* 0x00000006083c7947 */ /* 0x000fea000b800000 */
[----:B------:R-:W-:-:S13]  /*1bf20*/  ELECT P6, URZ, PT ;  /* 0x00000000003f782f */ /* 0x000fda00038c0000 */
.L_x_577:
[----:B------:R-:W-:Y:S04]  /*1bf30*/  BSSY B0, `(.L_x_563) ;  /* 0x0000035000007945 */ /* 0x000fe80003800000 */
[----:B------:R-:W-:Y:S05]  /*1bf40*/  @!P6 BRA `(.L_x_564) ;  /* 0x0000000000cce947 */ /* 0x000fea0003800000 */
[----:B------:R-:W-:-:S04]  /*1bf50*/  ULOP3.LUT UR8, UR40, 0x2, URZ, 0xfc, !UPT ;  /* 0x0000000228087892 */ /* 0x000fc8000f8efc3f */
[----:B------:R-:W-:-:S06]  /*1bf60*/  UISETP.NE.AND UP0, UPT, UR8, 0x3, UPT ;  /* 0x000000030800788c */ /* 0x000fcc000bf05270 */
[----:B------:R-:W-:-:S13]  /*1bf70*/  PLOP3.LUT P0, PT, PT, PT, UP0, 0x80, 0x0 ;  /* 0x000000000000781c */ /* 0x000fda0003f0f008 */
[----:B------:R-:W-:Y:S05]  /*1bf80*/  @!P0 BRA `(.L_x_565) ;  /* 0x0000000000048947 */ /* 0x000fea0003800000 */
[----:B------:R-:W-:Y:S01]  /*1bf90*/  BPT.TRAP 0x1 ;  /* 0x000000040000795c */ /* 0x000fe20000300000 */
.L_x_565:
[----:B------:R-:W0:Y:S01]  /*1bfa0*/  S2R R3, SR_CgaCtaId ;  /* 0x0000000000037919 */ /* 0x000e220000008800 */
[----:B------:R-:W-:-:S04]  /*1bfb0*/  MOV R0, 0x400 ;  /* 0x0000040000007802 */ /* 0x000fc80000000f00 */
[----:B0-----:R-:W-:Y:S02]  /*1bfc0*/  LEA R3, R3, R0, 0x18 ;  /* 0x0000000003037211 */ /* 0x001fe400078ec0ff */
[----:B------:R-:W-:-:S03]  /*1bfd0*/  SHF.L.U32 R0, R7, 0x1f, RZ ;  /* 0x0000001f07007819 */ /* 0x000fc600000006ff */
[----:B------:R-:W-:-:S05]  /*1bfe0*/  VIADD R3, R3, 0x28 ;  /* 0x0000002803037836 */ /* 0x000fca0000000000 */
[----:B------:R-:W-:-:S04]  /*1bff0*/  LEA R5, R6, R3, 0x3 ;  /* 0x0000000306057211 */ /* 0x000fc800078e18ff */
[----:B------:R-:W0:Y:S02]  /*1c000*/  SYNCS.PHASECHK.TRANS64.TRYWAIT P0, [R5+URZ], R0 ;  /* 0x00000000050075a7 */ /* 0x000e24000800017f */
[----:B0-----:R-:W-:Y:S05]  /*1c010*/  @!P0 BRA `(.L_x_566) ;  /* 0x00000004001c8947 */ /* 0x001fea0003800000 */
.L_x_578:
[----:B------:R-:W-:-:S05]  /*1c020*/  VIADD R6, R6, 0x1 ;  /* 0x0000000106067836 */ /* 0x000fca0000000000 */
[----:B------:R-:W-:-:S04]  /*1c030*/  ISETP.NE.AND P0, PT, R6, 0x5, PT ;  /* 0x000000050600780c */ /* 0x000fc80003f05270 */
[----:B0-----:R-:W-:Y:S02]  /*1c040*/  SEL R0, RZ, 0x1, P0 ;  /* 0x00000001ff007807 */ /* 0x001fe40000000000 */
[----:B------:R-:W-:Y:S02]  /*1c050*/  SEL R6, R6, RZ, P0 ;  /* 0x000000ff06067207 */ /* 0x000fe40000000000 */
[----:B------:R-:W-:-:S03]  /*1c060*/  LOP3.LUT R7, R7, R0, RZ, 0x3c, !PT ;  /* 0x0000000007077212 */ /* 0x000fc600078e3cff */
[----:B------:R-:W-:Y:S01]  /*1c070*/  IMAD R5, R6, 0x8, R3 ;  /* 0x0000000806057824 */ /* 0x000fe200078e0203 */
[----:B------:R-:W-:-:S04]  /*1c080*/  SHF.L.U32 R0, R7, 0x1f, RZ ;  /* 0x0000001f07007819 */ /* 0x000fc800000006ff */
[----:B------:R-:W0:Y:S02]  /*1c090*/  SYNCS.PHASECHK.TRANS64.TRYWAIT P0, [R5+URZ], R0 ;  /* 0x00000000050075a7 */ /* 0x000e24000800017f */
[----:B0-----:R-:W-:Y:S05]  /*1c0a0*/  @!P0 BRA `(.L_x_567) ;  /* 0x00000004000c8947 */ /* 0x001fea0003800000 */
.L_x_579:
[----:B0-----:R-:W-:-:S05]  /*1c0b0*/  VIADD R0, R6, 0x1 ;  /* 0x0000000106007836 */ /* 0x001fca0000000000 */
[----:B------:R-:W-:-:S04]  /*1c0c0*/  ISETP.NE.AND P0, PT, R0, 0x5, PT ;  /* 0x000000050000780c */ /* 0x000fc80003f05270 */
[----:B------:R-:W-:Y:S02]  /*1c0d0*/  SEL R2, RZ, 0x1, P0 ;  /* 0x00000001ff027807 */ /* 0x000fe40000000000 */
[----:B------:R-:W-:Y:S02]  /*1c0e0*/  SEL R4, R0, RZ, P0 ;  /* 0x000000ff00047207 */ /* 0x000fe40000000000 */
[----:B------:R-:W-:Y:S02]  /*1c0f0*/  LOP3.LUT R7, R7, R2, RZ, 0x3c, !PT ;  /* 0x0000000207077212 */ /* 0x000fe400078e3cff */
[----:B------:R-:W-:Y:S02]  /*1c100*/  LEA R5, R4, R3, 0x3 ;  /* 0x0000000304057211 */ /* 0x000fe400078e18ff */
[----:B------:R-:W-:-:S04]  /*1c110*/  SHF.L.U32 R0, R7, 0x1f, RZ ;  /* 0x0000001f07007819 */ /* 0x000fc800000006ff */
[----:B------:R-:W0:Y:S02]  /*1c120*/  SYNCS.PHASECHK.TRANS64.TRYWAIT P0, [R5+URZ], R0 ;  /* 0x00000000050075a7 */ /* 0x000e24000800017f */
[----:B0-----:R-:W-:Y:S05]  /*1c130*/  @!P0 BRA `(.L_x_568) ;  /* 0x0000000000fc8947 */ /* 0x001fea0003800000 */
.L_x_580:
[----:B0-----:R-:W-:-:S05]  /*1c140*/  VIADD R0, R4, 0x1 ;  /* 0x0000000104007836 */ /* 0x001fca0000000000 */
[----:B------:R-:W-:-:S04]  /*1c150*/  ISETP.NE.AND P0, PT, R0, 0x5, PT ;  /* 0x000000050000780c */ /* 0x000fc80003f05270 */
[----:B------:R-:W-:Y:S02]  /*1c160*/  SEL R2, RZ, 0x1, P0 ;  /* 0x00000001ff027807 */ /* 0x000fe40000000000 */
[----:B------:R-:W-:Y:S02]  /*1c170*/  SEL R4, R0, RZ, P0 ;  /* 0x000000ff00047207 */ /* 0x000fe40000000000 */
[----:B------:R-:W-:-:S03]  /*1c180*/  LOP3.LUT R7, R7, R2, RZ, 0x3c, !PT ;  /* 0x0000000207077212 */ /* 0x000fc600078e3cff */
[----:B------:R-:W-:Y:S01]  /*1c190*/  IMAD R5, R4, 0x8, R3 ;  /* 0x0000000804057824 */ /* 0x000fe200078e0203 */
[----:B------:R-:W-:-:S04]  /*1c1a0*/  SHF.L.U32 R0, R7, 0x1f, RZ ;  /* 0x0000001f07007819 */ /* 0x000fc800000006ff */
[----:B------:R-:W0:Y:S02]  /*1c1b0*/  SYNCS.PHASECHK.TRANS64.TRYWAIT P0, [R5+URZ], R0 ;  /* 0x00000000050075a7 */ /* 0x000e24000800017f */
[----:B0-----:R-:W-:Y:S05]  /*1c1c0*/  @!P0 BRA `(.L_x_569) ;  /* 0x0000000000ec8947 */ /* 0x001fea0003800000 */
.L_x_581:
[----:B0-----:R-:W-:-:S05]  /*1c1d0*/  VIADD R0, R4, 0x1 ;  /* 0x0000000104007836 */ /* 0x001fca0000000000 */
[----:B------:R-:W-:-:S04]  /*1c1e0*/  ISETP.NE.AND P0, PT, R0, 0x5, PT ;  /* 0x000000050000780c */ /* 0x000fc80003f05270 */
[----:B------:R-:W-:Y:S02]  /*1c1f0*/  SEL R2, RZ, 0x1, P0 ;  /* 0x00000001ff027807 */ /* 0x000fe40000000000 */
[----:B------:R-:W-:Y:S02]  /*1c200*/  SEL R0, R0, RZ, P0 ;  /* 0x000000ff00007207 */ /* 0x000fe40000000000 */
[----:B------:R-:W-:Y:S02]  /*1c210*/  LOP3.LUT R2, R7, R2, RZ, 0x3c, !PT ;  /* 0x0000000207027212 */ /* 0x000fe400078e3cff */
[----:B------:R-:W-:Y:S02]  /*1c220*/  LEA R3, R0, R3, 0x3 ;  /* 0x0000000300037211 */ /* 0x000fe400078e18ff */
[----:B------:R-:W-:-:S07]  /*1c230*/  SHF.L.U32 R0, R2, 0x1f, RZ ;  /* 0x0000001f02007819 */ /* 0x000fce00000006ff */
.L_x_570:
[----:B0-----:R0:W1:Y:S02]  /*1c240*/  SYNCS.PHASECHK.TRANS64.TRYWAIT P0, [R3+URZ], R0 ;  /* 0x00000000030075a7 */ /* 0x001064000800017f */
[----:B-1----:R-:W-:Y:S05]  /*1c250*/  @!P0 NANOSLEEP.SYNCS 0x989680 ;  /* 0x009896800000895d */ /* 0x002fea0003900000 */
[----:B------:R-:W1:Y:S02]  /*1c260*/  @!P0 SYNCS.PHASECHK.TRANS64 P0, [R3+URZ], R0 ;  /* 0x00000000030085a7 */ /* 0x000e64000800007f */
[----:B-1----:R-:W-:Y:S05]  /*1c270*/  @!P0 BRA `(.L_x_570) ;  /* 0xfffffffc00f08947 */ /* 0x002fea000383ffff */
.L_x_564:
[----:B------:R-:W-:Y:S05]  /*1c280*/  BSYNC B0 ;  /* 0x0000000000007941 */ /* 0x000fea0003800000 */
.L_x_563:
[----:B------:R-:W-:Y:S05]  /*1c290*/  EXIT ;  /* 0x000000000000794d */ /* 0x000fea0003800000 */
.L_x_21:
[----:B-1----:R1:W2:Y:S02]  /*1c2a0*/  SYNCS.PHASECHK.TRANS64.TRYWAIT P1, [R4+URZ], R3 ;  /* 0x00000003040075a7 */ /* 0x0022a4000802017f */
[----:B--2---:R-:W-:Y:S05]  /*1c2b0*/  @!P1 NANOSLEEP.SYNCS 0x989680 ;  /* 0x009896800000995d */ /* 0x004fea0003900000 */
[----:B------:R-:W2:Y:S02]  /*1c2c0*/  @!P1 SYNCS.PHASECHK.TRANS64 P1, [R4+URZ], R3 ;  /* 0x00000003040095a7 */ /* 0x000ea4000802007f */
[----:B--2---:R-:W-:Y:S05]  /*1c2d0*/  @!P1 BRA `(.L_x_21) ;  /* 0xfffffffc00f09947 */ /* 0x004fea000383ffff */
[----:B------:R-:W-:Y:S05]  /*1c2e0*/  BRA `(.L_x_20) ;  /* 0xfffffe5000f07947 */ /* 0x000fea000383ffff */
.L_x_26:
[----:B-1----:R1:W2:Y:S02]  /*1c2f0*/  SYNCS.PHASECHK.TRANS64.TRYWAIT P1, [R4+URZ], R5 ;  /* 0x00000005040075a7 */ /* 0x0022a4000802017f */
[----:B--2---:R-:W-:Y:S05]  /*1c300*/  @!P1 NANOSLEEP.SYNCS 0x989680 ;  /* 0x009896800000995d */ /* 0x004fea0003900000 */
[----:B------:R-:W2:Y:S02]  /*1c310*/  @!P1 SYNCS.PHASECHK.TRANS64 P1, [R4+URZ], R5 ;  /* 0x00000005040095a7 */ /* 0x000ea4000802007f */
[----:B--2---:R-:W-:Y:S05]  /*1c320*/  @!P1 BRA `(.L_x_26) ;  /* 0xfffffffc00f09947 */ /* 0x004fea000383ffff */
[----:B------:R-:W-:Y:S05]  /*1c330*/  BRA `(.L_x_25) ;  /* 0xfffffe8800807947 */ /* 0x000fea000383ffff */
.L_x_551:
[----:B------:R-:W-:Y:S01]  /*1c340*/  BSSY B1, `(.L_x_571) ;  /* 0x0000006000017945 */ /* 0x000fe20003800000 */
[----:B------:R-:W-:-:S07]  /*1c350*/  IMAD.MOV.U32 R15, RZ, RZ, -0x1 ;  /* 0xffffffffff0f7424 */ /* 0x000fce00078e00ff */
[----:B------:R-:W-:Y:S05]  /*1c360*/  WARPSYNC.COLLECTIVE R15, `(.L_x_572) ;  /* 0x000000000f0c7348 */ /* 0x000fea0003c00000 */
[----:B------:R-:W-:Y:S02]  /*1c370*/  ELECT P6, UR62, PT ;  /* 0x00000000003e782f */ /* 0x000fe400038c0000 */
[----:B------:R-:W-:Y:S01]  /*1c380*/  MOV R14, UR62 ;  /* 0x0000003e000e7c02 */ /* 0x000fe20008000f00 */
[----:B------:R-:W-:Y:S10]  /*1c390*/  ENDCOLLECTIVE ;  /* 0x000000000000791b */ /* 0x000ff40003800000 */
.L_x_572:
[----:B------:R-:W-:Y:S05]  /*1c3a0*/  BSYNC B1 ;  /* 0x0000000000017941 */ /* 0x000fea0003800000 */
.L_x_571:
[----:B------:R-:W-:Y:S05]  /*1c3b0*/  BRA `(.L_x_573) ;  /* 0xffffffec00dc7947 */ /* 0x000fea000383ffff */
.L_x_554:
[----:B0-----:R0:W2:Y:S02]  /*1c3c0*/  SYNCS.PHASECHK.TRANS64.TRYWAIT P0, [R8+URZ+0x28], R11 ;  /* 0x0000280b080075a7 */ /* 0x0010a4000800017f */
[----:B--2---:R-:W-:Y:S05]  /*1c3d0*/  @!P0 NANOSLEEP.SYNCS 0x989680 ;  /* 0x009896800000895d */ /* 0x004fea0003900000 */
[----:B------:R-:W2:Y:S02]  /*1c3e0*/  @!P0 SYNCS.PHASECHK.TRANS64 P0, [R8+URZ+0x28], R11 ;  /* 0x0000280b080085a7 */ /* 0x000ea4000800007f */
[----:B--2---:R-:W-:Y:S05]  /*1c3f0*/  @!P0 BRA `(.L_x_554) ;  /* 0xfffffffc00f08947 */ /* 0x004fea000383ffff */
[----:B------:R-:W-:Y:S05]  /*1c400*/  BRA `(.L_x_574) ;  /* 0xfffffff000207947 */ /* 0x000fea000383ffff */
.L_x_562:
[----:B------:R-:W-:Y:S01]  /*1c410*/  BSSY B0, `(.L_x_575) ;  /* 0x0000006000007945 */ /* 0x000fe20003800000 */
[----:B------:R-:W-:-:S07]  /*1c420*/  IMAD.MOV.U32 R15, RZ, RZ, -0x1 ;  /* 0xffffffffff0f7424 */ /* 0x000fce00078e00ff */
[----:B------:R-:W-:Y:S05]  /*1c430*/  WARPSYNC.COLLECTIVE R15, `(.L_x_576) ;  /* 0x000000000f0c7348 */ /* 0x000fea0003c00000 */
[----:B------:R-:W-:Y:S02]  /*1c440*/  ELECT P6, UR62, PT ;  /* 0x00000000003e782f */ /* 0x000fe400038c0000 */
[----:B------:R-:W-:Y:S01]  /*1c450*/  MOV R14, UR62 ;  /* 0x0000003e000e7c02 */ /* 0x000fe20008000f00 */
[----:B------:R-:W-:Y:S10]  /*1c460*/  ENDCOLLECTIVE ;  /* 0x000000000000791b */ /* 0x000ff40003800000 */
.L_x_576:
[----:B------:R-:W-:Y:S05]  /*1c470*/  BSYNC B0 ;  /* 0x0000000000007941 */ /* 0x000fea0003800000 */
.L_x_575:
[----:B------:R-:W-:Y:S05]  /*1c480*/  BRA `(.L_x_577) ;  /* 0xfffffff800a87947 */ /* 0x000fea000383ffff */
.L_x_566:
[----:B0-----:R0:W1:Y:S02]  /*1c490*/  SYNCS.PHASECHK.TRANS64.TRYWAIT P0, [R5+URZ], R0 ;  /* 0x00000000050075a7 */ /* 0x001064000800017f */
[----:B-1----:R-:W-:Y:S05]  /*1c4a0*/  @!P0 NANOSLEEP.SYNCS 0x989680 ;  /* 0x009896800000895d */ /* 0x002fea0003900000 */
[----:B------:R-:W1:Y:S02]  /*1c4b0*/  @!P0 SYNCS.PHASECHK.TRANS64 P0, [R5+URZ], R0 ;  /* 0x00000000050085a7 */ /* 0x000e64000800007f */
[----:B-1----:R-:W-:Y:S05]  /*1c4c0*/  @!P0 BRA `(.L_x_566) ;  /* 0xfffffffc00f08947 */ /* 0x002fea000383ffff */
[----:B------:R-:W-:Y:S05]  /*1c4d0*/  BRA `(.L_x_578) ;  /* 0xfffffff800d07947 */ /* 0x000fea000383ffff */
.L_x_567:
[----:B0-----:R0:W1:Y:S02]  /*1c4e0*/  SYNCS.PHASECHK.TRANS64.TRYWAIT P0, [R5+URZ], R0 ;  /* 0x00000000050075a7 */ /* 0x001064000800017f */
[----:B-1----:R-:W-:Y:S05]  /*1c4f0*/  @!P0 NANOSLEEP.SYNCS 0x989680 ;  /* 0x009896800000895d */ /* 0x002fea0003900000 */
[----:B------:R-:W1:Y:S02]  /*1c500*/  @!P0 SYNCS.PHASECHK.TRANS64 P0, [R5+URZ], R0 ;  /* 0x00000000050085a7 */ /* 0x000e64000800007f */
[----:B-1----:R-:W-:Y:S05]  /*1c510*/  @!P0 BRA `(.L_x_567) ;  /* 0xfffffffc00f08947 */ /* 0x002fea000383ffff */
[----:B------:R-:W-:Y:S05]  /*1c520*/  BRA `(.L_x_579) ;  /* 0xfffffff800e07947 */ /* 0x000fea000383ffff */
.L_x_568:
[----:B0-----:R0:W1:Y:S02]  /*1c530*/  SYNCS.PHASECHK.TRANS64.TRYWAIT P0, [R5+URZ], R0 ;  /* 0x00000000050075a7 */ /* 0x001064000800017f */
[----:B-1----:R-:W-:Y:S05]  /*1c540*/  @!P0 NANOSLEEP.SYNCS 0x989680 ;  /* 0x009896800000895d */ /* 0x002fea0003900000 */
[----:B------:R-:W1:Y:S02]  /*1c550*/  @!P0 SYNCS.PHASECHK.TRANS64 P0, [R5+URZ], R0 ;  /* 0x00000000050085a7 */ /* 0x000e64000800007f */
[----:B-1----:R-:W-:Y:S05]  /*1c560*/  @!P0 BRA `(.L_x_568) ;  /* 0xfffffffc00f08947 */ /* 0x002fea000383ffff */
[----:B------:R-:W-:Y:S05]  /*1c570*/  BRA `(.L_x_580) ;  /* 0xfffffff800f07947 */ /* 0x000fea000383ffff */
.L_x_569:
[----:B0-----:R0:W1:Y:S02]  /*1c580*/  SYNCS.PHASECHK.TRANS64.TRYWAIT P0, [R5+URZ], R0 ;  /* 0x00000000050075a7 */ /* 0x001064000800017f */
[----:B-1----:R-:W-:Y:S05]  /*1c590*/  @!P0 NANOSLEEP.SYNCS 0x989680 ;  /* 0x009896800000895d */ /* 0x002fea0003900000 */
[----:B------:R-:W1:Y:S02]  /*1c5a0*/  @!P0 SYNCS.PHASECHK.TRANS64 P0, [R5+URZ], R0 ;  /* 0x00000000050085a7 */ /* 0x000e64000800007f */
[----:B-1----:R-:W-:Y:S05]  /*1c5b0*/  @!P0 BRA `(.L_x_569) ;  /* 0xfffffffc00f08947 */ /* 0x002fea000383ffff */
[----:B------:R-:W-:Y:S05]  /*1c5c0*/  BRA `(.L_x_581) ;  /* 0xfffffffc00007947 */ /* 0x000fea000383ffff */
.L_x_582:
[----:B------:R-:W-:-:S00]  /*1c5d0*/  BRA `(.L_x_582) ;  /* 0xfffffffc00fc7947 */ /* 0x000fc0000383ffff */
[----:B------:R-:W-:-:S00]  /*1c5e0*/  NOP ;  /* 0x0000000000007918 */ /* 0x000fc00000000000 */
        /* <DEDUP_REMOVED lines=9> */
.L_x_583:


//--------------------- .nv.global.init           --------------------------
	.section	.nv.global.init,"aw",@progbits
.nv.global.init:
	.type		$str$22,@object
	.size		$str$22,($str$23 - $str$22)
$str$22:
        /*0000*/ 	.byte	0x6b, 0x5f, 0x74, 0x69, 0x6c, 0x65, 0x5f, 0x63, 0x6f, 0x75, 0x6e, 0x74, 0x20, 0x3e, 0x3d, 0x20
        /*0010*/ 	.byte	0x31, 0x00
	.type		$str$23,@object
	.size		$str$23,(__unnamed_1 - $str$23)
$str$23:
        /*0012*/ 	.byte	0x2f, 0x74, 0x6d, 0x70, 0x2f, 0x63, 0x75, 0x74, 0x6c, 0x61, 0x73, 0x73, 0x5f, 0x73, 0x77, 0x65
        /*0022*/ 	.byte	0x65, 0x70, 0x5f, 0x73, 0x72, 0x63, 0x2f, 0x69, 0x6e, 0x63, 0x6c, 0x75, 0x64, 0x65, 0x2f, 0x63
        /*0032*/ 	.byte	0x75, 0x74, 0x6c, 0x61, 0x73, 0x73, 0x2f, 0x67, 0x65, 0x6d, 0x6d, 0x2f, 0x63, 0x6f, 0x6c, 0x6c
        /*0042*/ 	.byte	0x65, 0x63, 0x74, 0x69, 0x76, 0x65, 0x2f, 0x73, 0x6d, 0x39, 0x30, 0x5f, 0x6d, 0x6d, 0x61, 0x5f
        /*0052*/ 	.byte	0x74, 0x6d, 0x61, 0x5f, 0x67, 0x6d, 0x6d, 0x61, 0x5f, 0x73, 0x73, 0x5f, 0x77, 0x61, 0x72, 0x70
        /*0062*/ 	.byte	0x73, 0x70, 0x65, 0x63, 0x69, 0x61, 0x6c, 0x69, 0x7a, 0x65, 0x64, 0x2e, 0x68, 0x70, 0x70, 0x00
	.type		__unnamed_1,@object
	.size		__unnamed_1,(.L_0 - __unnamed_1)
__unnamed_1:
        /* <DEDUP_REMOVED lines=182> */
        /*0bd2*/ 	.byte	0x5d, 0x00
.L_0:


//--------------------- .nv.shared._ZN7cutlass13device_kernelINS_4gemm6kernel13GemmUniversalIN4cute5tupleIJiiiiEEENS1_10collective13CollectiveMmaINS1_34MainloopSm90TmaGmmaWarpSpecializedILi5ENS5_IJNS4_1CILi1EEENSA_ILi2EEESB_EEENS1_35KernelTmaWarpSpecializedCooperativeEEENS5_IJNSA_ILi256EEESG_NSA_ILi64EEEEEENS_10bfloat16_tENS5_IJlSB_lEEESJ_SK_NS4_8TiledMMAINS4_8MMA_AtomIJNS4_4SM904GMMA28MMA_64x256x16_F32BF16BF16_SSILNSO_5MajorE0ELSQ_0ELNSO_7ScaleInE1ELSR_1EEEEEENS4_6LayoutINS5_IJSC_SB_SB_EEENS5_IJSB_NSA_ILi0EEESW_EEEEENS5_IJNS4_10UnderscoreESZ_SZ_EEEEENS4_23SM90_TMA_LOAD_MULTICASTENS4_14ComposedLayoutINS4_7SwizzleILi3ELi4ELi3EEENS4_18smem_ptr_flag_bitsILi16EEENSU_INS5_IJNSA_ILi8EEESH_EEENS5_IJSH_SB_EEEEEEEvNS4_8identityENS4_13SM90_TMA_LOADES1C_vS1D_EENS_8epilogue10collective6detail29Sm90TmaWarpSpecializedAdapterINS1H_15DefaultEpilogueISJ_SK_SK_NS1G_6thread17LinearCombinationISJ_Li1EffLNS1L_9ScaleType4KindE0ELNS_15FloatRoundStyleE2ESJ_EENS1_15EpilogueDefaultEEEEEvvEEEEvNT_6ParamsE --------------------------
	.section	.nv.shared._ZN7cutlass13device_kernelINS_4gemm6kernel13GemmUniversalIN4cute5tupleIJiiiiEEENS1_10collective13CollectiveMmaINS1_34MainloopSm90TmaGmmaWarpSpecializedILi5ENS5_IJNS4_1CILi1EEENSA_ILi2EEESB_EEENS1_35KernelTmaWarpSpecializedCooperativeEEENS5_IJNSA_ILi256EEESG_NSA_ILi64EEEEEENS_10bfloat16_tENS5_IJlSB_lEEESJ_SK_NS4_8TiledMMAINS4_8MMA_AtomIJNS4_4SM904GMMA28MMA_64x256x16_F32BF16BF16_SSILNSO_5MajorE0ELSQ_0ELNSO_7ScaleInE1ELSR_1EEEEEENS4_6LayoutINS5_IJSC_SB_SB_EEENS5_IJSB_NSA_ILi0EEESW_EEEEENS5_IJNS4_10UnderscoreESZ_SZ_EEEEENS4_23SM90_TMA_LOAD_MULTICASTENS4_14ComposedLayoutINS4_7SwizzleILi3ELi4ELi3EEENS4_18smem_ptr_flag_bitsILi16EEENSU_INS5_IJNSA_ILi8EEESH_EEENS5_IJSH_SB_EEEEEEEvNS4_8identityENS4_13SM90_TMA_LOADES1C_vS1D_EENS_8epilogue10collective6detail29Sm90TmaWarpSpecializedAdapterINS1H_15DefaultEpilogueISJ_SK_SK_NS1G_6thread17LinearCombinationISJ_Li1EffLNS1L_9ScaleType4KindE0ELNS_15FloatRoundStyleE2ESJ_EENS1_15EpilogueDefaultEEEEEvvEEEEvNT_6ParamsE,"aw",@nobits
	.sectionflags	@""
	.align	16
	.zero		1024


//--------------------- .nv.shared.reserved.0     --------------------------
	.section	.nv.shared.reserved.0,"aw",@nobits
	.weak		__nv_reservedSMEM_offset_0_alias
	.size		__nv_reservedSMEM_offset_0_alias, 0, 0
	.other		__nv_reservedSMEM_offset_0_alias,@"STO_CUDA_RESERVED_SHARED STV_DEFAULT"
__nv_reservedSMEM_offset_0_alias:
	.zero		0


//--------------------- .nv.global                --------------------------
	.section	.nv.global,"aw",@nobits
.nv.global:
	.type		_ZN39_INTERNAL_b7b49d78_4_k_cu_e71cd2c5_32684cute1_E,@object
	.size		_ZN39_INTERNAL_b7b49d78_4_k_cu_e71cd2c5_32684cute1_E,(_ZN39_INTERNAL_b7b49d78_4_k_cu_e71cd2c5_32684cuda3std3__45__cpo6cbeginE - _ZN39_INTERNAL_b7b49d78_4_k_cu_e71cd2c5_32684cute1_E)
_ZN39_INTERNAL_b7b49d78_4_k_cu_e71cd2c5_32684cute1_E:
	.zero		1
	.type		_ZN39_INTERNAL_b7b49d78_4_k_cu_e71cd2c5_32684cuda3std3__45__cpo6cbeginE,@object
	.size		_ZN39_INTERNAL_b7b49d78_4_k_cu_e71cd2c5_32684cuda3std3__45__cpo6cbeginE,(_ZN39_INTERNAL_b7b49d78_4_k_cu_e71cd2c5_32684cuda3std3__48in_placeE - _ZN39_INTERNAL_b7b49d78_4_k_cu_e71cd2c5_32684cuda3std3__45__cpo6cbeginE)
_ZN39_INTERNAL_b7b49d78_4_k_cu_e71cd2c5_32684cuda3std3__45__cpo6cbeginE:
	.zero		1
	.type		_ZN39_INTERNAL_b7b49d78_4_k_cu_e71cd2c5_32684cuda3std3__48in_placeE,@object
	.size		_ZN39_INTERNAL_b7b49d78_4_k_cu_e71cd2c5_32684cuda3std3__48in_placeE,(_ZN39_INTERNAL_b7b49d78_4_k_cu_e71cd2c5_32684cuda3std6ranges3__45__cpo9iter_moveE - _ZN39_INTERNAL_b7b49d78_4_k_cu_e71cd2c5_32684cuda3std3__48in_placeE)
_ZN39_INTERNAL_b7b49d78_4_k_cu_e71cd2c5_32684cuda3std3__48in_placeE:
	.zero		1
	.type		_ZN39_INTERNAL_b7b49d78_4_k_cu_e71cd2c5_32684cuda3std6ranges3__45__cpo9iter_moveE,@object
	.size		_ZN39_INTERNAL_b7b49d78_4_k_cu_e71cd2c5_32684cuda3std6ranges3__45__cpo9iter_moveE,(_ZN39_INTERNAL_b7b49d78_4_k_cu_e71cd2c5_32684cuda3std3__45__cpo5beginE - _ZN39_INTERNAL_b7b49d78_4_k_cu_e71cd2c5_32684cuda3std6ranges3__45__cpo9iter_moveE)
_ZN39_INTERNAL_b7b49d78_4_k_cu_e71cd2c5_32684cuda3std6ranges3__45__cpo9iter_moveE:
	.zero		1
	.type		_ZN39_INTERNAL_b7b49d78_4_k_cu_e71cd2c5_32684cuda3std3__45__cpo5beginE,@object
	.size		_ZN39_INTERNAL_b7b49d78_4_k_cu_e71cd2c5_32684cuda3std3__45__cpo5beginE,(_ZN39_INTERNAL_b7b49d78_4_k_cu_e71cd2c5_32684cuda3std3__441_GLOBAL__N__b7b49d78_4_k_cu_e71cd2c5_32686ignoreE - _ZN39_INTERNAL_b7b49d78_4_k_cu_e71cd2c5_32684cuda3std3__45__cpo5beginE)
_ZN39_INTERNAL_b7b49d78_4_k_cu_e71cd2c5_32684cuda3std3__45__cpo5beginE:
	.zero		1
	.type		_ZN39_INTERNAL_b7b49d78_4_k_cu_e71cd2c5_32684cuda3std3__441_GLOBAL__N__b7b49d78_4_k_cu_e71cd2c5_32686ignoreE,@object
	.size		_ZN39_INTERNAL_b7b49d78_4_k_cu_e71cd2c5_32684cuda3std3__441_GLOBAL__N__b7b49d78_4_k_cu_e71cd2c5_32686ignoreE,(_ZN39_INTERNAL_b7b49d78_4_k_cu_e71cd2c5_32684cute7productE - _ZN39_INTERNAL_b7b49d78_4_k_cu_e71cd2c5_32684cuda3std3__441_GLOBAL__N__b7b49d78_4_k_cu_e71cd2c5_32686ignoreE)
_ZN39_INTERNAL_b7b49d78_4_k_cu_e71cd2c5_32684cuda3std3__441_GLOBAL__N__b7b49d78_4_k_cu_e71cd2c5_32686ignoreE:
	.zero		1
	.type		_ZN39_INTERNAL_b7b49d78_4_k_cu_e71cd2c5_32684cute7productE,@object
	.size		_ZN39_INTERNAL_b7b49d78_4_k_cu_e71cd2c5_32684cute7productE,(_ZN39_INTERNAL_b7b49d78_4_k_cu_e71cd2c5_32684cuda3std3__45__cpo3endE - _ZN39_INTERNAL_b7b49d78_4_k_cu_e71cd2c5_32684cute7productE)
_ZN39_INTERNAL_b7b49d78_4_k_cu_e71cd2c5_32684cute7productE:
	.zero		1
	.type		_ZN39_INTERNAL_b7b49d78_4_k_cu_e71cd2c5_32684cuda3std3__45__cpo3endE,@object
	.size		_ZN39_INTERNAL_b7b49d78_4_k_cu_e71cd2c5_32684cuda3std3__45__cpo3endE,(_ZN39_INTERNAL_b7b49d78_4_k_cu_e71cd2c5_32684cuda3std3__419piecewise_constructE - _ZN39_INTERNAL_b7b49d78_4_k_cu_e71cd2c5_32684cuda3std3__45__cpo3endE)
_ZN39_INTERNAL_b7b49d78_4_k_cu_e71cd2c5_32684cuda3std3__45__cpo3endE:
	.zero		1
	.type		_ZN39_INTERNAL_b7b49d78_4_k_cu_e71cd2c5_32684cuda3std3__419piecewise_constructE,@object
	.size		_ZN39_INTERNAL_b7b49d78_4_k_cu_e71cd2c5_32684cuda3std3__419piecewise_constructE,(_ZN39_INTERNAL_b7b49d78_4_k_cu_e71cd2c5_32684cuda3std3__45__cpo4cendE - _ZN39_INTERNAL_b7b49d78_4_k_cu_e71cd2c5_32684cuda3std3__419piecewise_constructE)
_ZN39_INTERNAL_b7b49d78_4_k_cu_e71cd2c5_32684cuda3std3__419piecewise_constructE:
	.zero		1
	.type		_ZN39_INTERNAL_b7b49d78_4_k_cu_e71cd2c5_32684cuda3std3__45__cpo4cendE,@object
	.size		_ZN39_INTERNAL_b7b49d78_4_k_cu_e71cd2c5_32684cuda3std3__45__cpo4cendE,(_ZN39_INTERNAL_b7b49d78_4_k_cu_e71cd2c5_32684cuda3std6ranges3__45__cpo4swapE - _ZN39_INTERNAL_b7b49d78_4_k_cu_e71cd2c5_32684cuda3std3__45__cpo4cendE)
_ZN39_INTERNAL_b7b49d78_4_k_cu_e71cd2c5_32684cuda3std3__45__cpo4cendE:
	.zero		1
	.type		_ZN39_INTERNAL_b7b49d78_4_k_cu_e71cd2c5_32684cuda3std6ranges3__45__cpo4swapE,@object
	.size		_ZN39_INTERNAL_b7b49d78_4_k_cu_e71cd2c5_32684cuda3std6ranges3__45__cpo4swapE,(.L_8 - _ZN39_INTERNAL_b7b49d78_4_k_cu_e71cd2c5_32684cuda3std6ranges3__45__cpo4swapE)
_ZN39_INTERNAL_b7b49d78_4_k_cu_e71cd2c5_32684cuda3std6ranges3__45__cpo4swapE:
	.zero		1
.L_8:


//--------------------- .nv.constant0._ZN7cutlass13device_kernelINS_4gemm6kernel13GemmUniversalIN4cute5tupleIJiiiiEEENS1_10collective13CollectiveMmaINS1_34MainloopSm90TmaGmmaWarpSpecializedILi5ENS5_IJNS4_1CILi1EEENSA_ILi2EEESB_EEENS1_35KernelTmaWarpSpecializedCooperativeEEENS5_IJNSA_ILi256EEESG_NSA_ILi64EEEEEENS_10bfloat16_tENS5_IJlSB_lEEESJ_SK_NS4_8TiledMMAINS4_8MMA_AtomIJNS4_4SM904GMMA28MMA_64x256x16_F32BF16BF16_SSILNSO_5MajorE0ELSQ_0ELNSO_7ScaleInE1ELSR_1EEEEEENS4_6LayoutINS5_IJSC_SB_SB_EEENS5_IJSB_NSA_ILi0EEESW_EEEEENS5_IJNS4_10UnderscoreESZ_SZ_EEEEENS4_23SM90_TMA_LOAD_MULTICASTENS4_14ComposedLayoutINS4_7SwizzleILi3ELi4ELi3EEENS4_18smem_ptr_flag_bitsILi16EEENSU_INS5_IJNSA_ILi8EEESH_EEENS5_IJSH_SB_EEEEEEEvNS4_8identityENS4_13SM90_TMA_LOADES1C_vS1D_EENS_8epilogue10collective6detail29Sm90TmaWarpSpecializedAdapterINS1H_15DefaultEpilogueISJ_SK_SK_NS1G_6thread17LinearCombinationISJ_Li1EffLNS1L_9ScaleType4KindE0ELNS_15FloatRoundStyleE2ESJ_EENS1_15EpilogueDefaultEEEEEvvEEEEvNT_6ParamsE --------------------------
	.section	.nv.constant0._ZN7cutlass13device_kernelINS_4gemm6kernel13GemmUniversalIN4cute5tupleIJiiiiEEENS1_10collective13CollectiveMmaINS1_34MainloopSm90TmaGmmaWarpSpecializedILi5ENS5_IJNS4_1CILi1EEENSA_ILi2EEESB_EEENS1_35KernelTmaWarpSpecializedCooperativeEEENS5_IJNSA_ILi256EEESG_NSA_ILi64EEEEEENS_10bfloat16_tENS5_IJlSB_lEEESJ_SK_NS4_8TiledMMAINS4_8MMA_AtomIJNS4_4SM904GMMA28MMA_64x256x16_F32BF16BF16_SSILNSO_5MajorE0ELSQ_0ELNSO_7ScaleInE1ELSR_1EEEEEENS4_6LayoutINS5_IJSC_SB_SB_EEENS5_IJSB_NSA_ILi0EEESW_EEEEENS5_IJNS4_10UnderscoreESZ_SZ_EEEEENS4_23SM90_TMA_LOAD_MULTICASTENS4_14ComposedLayoutINS4_7SwizzleILi3ELi4ELi3EEENS4_18smem_ptr_flag_bitsILi16EEENSU_INS5_IJNSA_ILi8EEESH_EEENS5_IJSH_SB_EEEEEEEvNS4_8identityENS4_13SM90_TMA_LOADES1C_vS1D_EENS_8epilogue10collective6detail29Sm90TmaWarpSpecializedAdapterINS1H_15DefaultEpilogueISJ_SK_SK_NS1G_6thread17LinearCombinationISJ_Li1EffLNS1L_9ScaleType4KindE0ELNS_15FloatRoundStyleE2ESJ_EENS1_15EpilogueDefaultEEEEEvvEEEEvNT_6ParamsE,"a",@progbits
	.sectionflags	@""
	.align	4
.nv.constant0._ZN7cutlass13device_kernelINS_4gemm6kernel13GemmUniversalIN4cute5tupleIJiiiiEEENS1_10collective13CollectiveMmaINS1_34MainloopSm90TmaGmmaWarpSpecializedILi5ENS5_IJNS4_1CILi1EEENSA_ILi2EEESB_EEENS1_35KernelTmaWarpSpecializedCooperativeEEENS5_IJNSA_ILi256EEESG_NSA_ILi64EEEEEENS_10bfloat16_tENS5_IJlSB_lEEESJ_SK_NS4_8TiledMMAINS4_8MMA_AtomIJNS4_4SM904GMMA28MMA_64x256x16_F32BF16BF16_SSILNSO_5MajorE0ELSQ_0ELNSO_7ScaleInE1ELSR_1EEEEEENS4_6LayoutINS5_IJSC_SB_SB_EEENS5_IJSB_NSA_ILi0EEESW_EEEEENS5_IJNS4_10UnderscoreESZ_SZ_EEEEENS4_23SM90_TMA_LOAD_MULTICASTENS4_14ComposedLayoutINS4_7SwizzleILi3ELi4ELi3EEENS4_18smem_ptr_flag_bitsILi16EEENSU_INS5_IJNSA_ILi8EEESH_EEENS5_IJSH_SB_EEEEEEEvNS4_8identityENS4_13SM90_TMA_LOADES1C_vS1D_EENS_8epilogue10collective6detail29Sm90TmaWarpSpecializedAdapterINS1H_15DefaultEpilogueISJ_SK_SK_NS1G_6thread17LinearCombinationISJ_Li1EffLNS1L_9ScaleType4KindE0ELNS_15FloatRoundStyleE2ESJ_EENS1_15EpilogueDefaultEEEEEvvEEEEvNT_6ParamsE:
	.zero		1664


//--------------------- SYMBOLS --------------------------

	.type		.nv.reservedSmem.offset0,@object
	.size		.nv.reservedSmem.offset0,0x4
	.type		__assertfail,@function
